	.target	sm_90a

	.elftype	@"ET_EXEC"


//--------------------- .note.nv.tkinfo           --------------------------
	.section	.note.nv.tkinfo,"",@"SHT_NOTE"
	.sectionflags	@"SHF_NOTE_NV_TKINFO"
	.tkinfo
        /*0018*/ 	.word	0x00000002
        /*0030*/ 	.string	""
        /*0030*/ 	.string	"ptxas"
        /*0030*/ 	.string	"Cuda compilation tools, release 13.0, V13.0.88"
        /*0030*/ 	.string	"Build cuda_13.0.r13.0/compiler.36424714_0"
        /*0030*/ 	.string	"-v  -suppress-debug-info  -lineinfo  -arch sm_90a "



//--------------------- .note.nv.cuinfo           --------------------------
	.section	.note.nv.cuinfo,"",@"SHT_NOTE"
	.sectionflags	@"SHF_NOTE_NV_CUINFO"
        /*0018*/ 	.short	0x0002
        /*001a*/ 	.short	0x005a
        /*001c*/ 	.short	0x0082
	.zero		2


//--------------------- .nv.info                  --------------------------
	.section	.nv.info,"",@"SHT_CUDA_INFO"
	.align	4


	//----- nvinfo : EIATTR_REGCOUNT
	.align		4
        /*0000*/ 	.byte	0x04, 0x2f
        /*0002*/ 	.short	(.L_1 - .L_0)
	.align		4
.L_0:
        /*0004*/ 	.word	index@(matmul_kernel)
        /*0008*/ 	.word	0x000000ff


	//----- nvinfo : EIATTR_FRAME_SIZE
	.align		4
.L_1:
        /*000c*/ 	.byte	0x04, 0x11
        /*000e*/ 	.short	(.L_3 - .L_2)
	.align		4
.L_2:
        /*0010*/ 	.word	index@(matmul_kernel)
        /*0014*/ 	.word	0x00000170


	//----- nvinfo : EIATTR_MIN_STACK_SIZE
	.align		4
.L_3:
        /*0018*/ 	.byte	0x04, 0x12
        /*001a*/ 	.short	(.L_5 - .L_4)
	.align		4
.L_4:
        /*001c*/ 	.word	index@(matmul_kernel)
        /*0020*/ 	.word	0x00000170
.L_5:


//--------------------- .nv.compat                --------------------------
	.section	.nv.compat,"",@"SHT_CUDA_COMPAT_INFO"
	.align	4
        /*0000*/ 	.byte	0x02, 0x09, 0x01, 0x00, 0x02, 0x02, 0x04, 0x00, 0x02, 0x05, 0x05, 0x00, 0x03, 0x07, 0x01, 0x01
        /*0010*/ 	.byte	0x02, 0x03, 0x00, 0x00, 0x02, 0x06, 0x01, 0x00, 0x04, 0x0b, 0x08, 0x00, 0x00, 0x00, 0x00, 0x00
        /*0020*/ 	.byte	0x00, 0x00, 0x00, 0x00


//--------------------- .nv.info.matmul_kernel    --------------------------
	.section	.nv.info.matmul_kernel,"",@"SHT_CUDA_INFO"
	.sectionflags	@""
	.align	4


	//----- nvinfo : EIATTR_CUDA_API_VERSION
	.align		4
        /*0000*/ 	.byte	0x04, 0x37
        /*0002*/ 	.short	(.L_7 - .L_6)
.L_6:
        /*0004*/ 	.word	0x00000082


	//----- nvinfo : EIATTR_KPARAM_INFO
	.align		4
.L_7:
        /*0008*/ 	.byte	0x04, 0x17
        /*000a*/ 	.short	(.L_9 - .L_8)
.L_8:
        /*000c*/ 	.word	0x00000000
        /*0010*/ 	.short	0x000d
        /*0012*/ 	.short	0x0048
        /*0014*/ 	.byte	0x00, 0xf4, 0x21, 0x00


	//----- nvinfo : EIATTR_KPARAM_INFO
	.align		4
.L_9:
        /*0018*/ 	.byte	0x04, 0x17
        /*001a*/ 	.short	(.L_11 - .L_10)
.L_10:
        /*001c*/ 	.word	0x00000000
        /*0020*/ 	.short	0x000c
        /*0022*/ 	.short	0x0040
        /*0024*/ 	.byte	0x00, 0xf4, 0x21, 0x00


	//----- nvinfo : EIATTR_KPARAM_INFO
	.align		4
.L_11:
        /*0028*/ 	.byte	0x04, 0x17
        /*002a*/ 	.short	(.L_13 - .L_12)
.L_12:
        /*002c*/ 	.word	0x00000000
        /*0030*/ 	.short	0x000b
        /*0032*/ 	.short	0x0038
        /*0034*/ 	.byte	0x00, 0xf0, 0x11, 0x00


	//----- nvinfo : EIATTR_KPARAM_INFO
	.align		4
.L_13:
        /*0038*/ 	.byte	0x04, 0x17
        /*003a*/ 	.short	(.L_15 - .L_14)
.L_14:
        /*003c*/ 	.word	0x00000000
        /*0040*/ 	.short	0x000a
        /*0042*/ 	.short	0x0034
        /*0044*/ 	.byte	0x00, 0xf0, 0x11, 0x00


	//----- nvinfo : EIATTR_KPARAM_INFO
	.align		4
.L_15:
        /*0048*/ 	.byte	0x04, 0x17
        /*004a*/ 	.short	(.L_17 - .L_16)
.L_16:
        /*004c*/ 	.word	0x00000000
        /*0050*/ 	.short	0x0009
        /*0052*/ 	.short	0x0030
        /*0054*/ 	.byte	0x00, 0xf0, 0x11, 0x00


	//----- nvinfo : EIATTR_KPARAM_INFO
	.align		4
.L_17:
        /*0058*/ 	.byte	0x04, 0x17
        /*005a*/ 	.short	(.L_19 - .L_18)
.L_18:
        /*005c*/ 	.word	0x00000000
        /*0060*/ 	.short	0x0008
        /*0062*/ 	.short	0x002c
        /*0064*/ 	.byte	0x00, 0xf0, 0x11, 0x00


	//----- nvinfo : EIATTR_KPARAM_INFO
	.align		4
.L_19:
        /*0068*/ 	.byte	0x04, 0x17
        /*006a*/ 	.short	(.L_21 - .L_20)
.L_20:
        /*006c*/ 	.word	0x00000000
        /*0070*/ 	.short	0x0007
        /*0072*/ 	.short	0x0028
        /*0074*/ 	.byte	0x00, 0xf0, 0x11, 0x00


	//----- nvinfo : EIATTR_KPARAM_INFO
	.align		4
.L_21:
        /*0078*/ 	.byte	0x04, 0x17
        /*007a*/ 	.short	(.L_23 - .L_22)
.L_22:
        /*007c*/ 	.word	0x00000000
        /*0080*/ 	.short	0x0006
        /*0082*/ 	.short	0x0024
        /*0084*/ 	.byte	0x00, 0xf0, 0x11, 0x00


	//----- nvinfo : EIATTR_KPARAM_INFO
	.align		4
.L_23:
        /*0088*/ 	.byte	0x04, 0x17
        /*008a*/ 	.short	(.L_25 - .L_24)
.L_24:
        /*008c*/ 	.word	0x00000000
        /*0090*/ 	.short	0x0005
        /*0092*/ 	.short	0x0020
        /*0094*/ 	.byte	0x00, 0xf0, 0x11, 0x00


	//----- nvinfo : EIATTR_KPARAM_INFO
	.align		4
.L_25:
        /*0098*/ 	.byte	0x04, 0x17
        /*009a*/ 	.short	(.L_27 - .L_26)
.L_26:
        /*009c*/ 	.word	0x00000000
        /*00a0*/ 	.short	0x0004
        /*00a2*/ 	.short	0x001c
        /*00a4*/ 	.byte	0x00, 0xf0, 0x11, 0x00


	//----- nvinfo : EIATTR_KPARAM_INFO
	.align		4
.L_27:
        /*00a8*/ 	.byte	0x04, 0x17
        /*00aa*/ 	.short	(.L_29 - .L_28)
.L_28:
        /*00ac*/ 	.word	0x00000000
        /*00b0*/ 	.short	0x0003
        /*00b2*/ 	.short	0x0018
        /*00b4*/ 	.byte	0x00, 0xf0, 0x11, 0x00


	//----- nvinfo : EIATTR_KPARAM_INFO
	.align		4
.L_29:
        /*00b8*/ 	.byte	0x04, 0x17
        /*00ba*/ 	.short	(.L_31 - .L_30)
.L_30:
        /*00bc*/ 	.word	0x00000000
        /*00c0*/ 	.short	0x0002
        /*00c2*/ 	.short	0x0010
        /*00c4*/ 	.byte	0x00, 0xf4, 0x21, 0x00


	//----- nvinfo : EIATTR_KPARAM_INFO
	.align		4
.L_31:
        /*00c8*/ 	.byte	0x04, 0x17
        /*00ca*/ 	.short	(.L_33 - .L_32)
.L_32:
        /*00cc*/ 	.word	0x00000000
        /*00d0*/ 	.short	0x0001
        /*00d2*/ 	.short	0x0008
        /*00d4*/ 	.byte	0x00, 0xf4, 0x21, 0x00


	//----- nvinfo : EIATTR_KPARAM_INFO
	.align		4
.L_33:
        /*00d8*/ 	.byte	0x04, 0x17
        /*00da*/ 	.short	(.L_35 - .L_34)
.L_34:
        /*00dc*/ 	.word	0x00000000
        /*00e0*/ 	.short	0x0000
        /*00e2*/ 	.short	0x0000
        /*00e4*/ 	.byte	0x00, 0xf4, 0x21, 0x00


	//----- nvinfo : EIATTR_SPARSE_MMA_MASK
	.align		4
.L_35:
        /*00e8*/ 	.byte	0x03, 0x50
        /*00ea*/ 	.short	0x0000


	//----- nvinfo : EIATTR_MAXREG_COUNT
	.align		4
        /*00ec*/ 	.byte	0x03, 0x1b
        /*00ee*/ 	.short	0x00ff


	//----- nvinfo : EIATTR_NUM_BARRIERS
	.align		4
        /*00f0*/ 	.byte	0x02, 0x4c
        /*00f2*/ 	.byte	0x01
	.zero		1


	//----- nvinfo : EIATTR_ANNOTATIONS
	.align		4
        /*00f4*/ 	.byte	0x04, 0x55
        /*00f6*/ 	.short	(.L_37 - .L_36)


	//   ....[0]....
.L_36:
        /*00f8*/ 	.word	0x00000001
        /*00fc*/ 	.byte	0x00, 0x24, 0x00, 0x00, 0x01, 0x00, 0x00, 0x00, 0x60, 0x24, 0x00, 0x00, 0x01, 0x00, 0x00, 0x00
        /* <DEDUP_REMOVED lines=90> */
        /*06ac*/ 	.byte	0xf0, 0x4c, 0x00, 0x00, 0x01, 0x00, 0x00, 0x00, 0x20, 0x4d, 0x00, 0x00


	//----- nvinfo : EIATTR_MERCURY_ISA_VERSION
	.align		4
.L_37:
        /*06b8*/ 	.byte	0x03, 0x5f
        /*06ba*/ 	.short	0x0101


	//----- nvinfo : EIATTR_EXIT_INSTR_OFFSETS
	.align		4
        /*06bc*/ 	.byte	0x04, 0x1c
        /*06be*/ 	.short	(.L_39 - .L_38)


	//   ....[0]....
.L_38:
        /*06c0*/ 	.word	0x0000bd80


	//   ....[1]....
        /*06c4*/ 	.word	0x0000bda0


	//----- nvinfo : EIATTR_REQNTID
	.align		4
.L_39:
        /*06c8*/ 	.byte	0x04, 0x10
        /*06ca*/ 	.short	(.L_41 - .L_40)
.L_40:
        /*06cc*/ 	.word	0x00000080
        /*06d0*/ 	.word	0x00000001
        /*06d4*/ 	.word	0x00000001


	//----- nvinfo : EIATTR_CBANK_PARAM_SIZE
	.align		4
.L_41:
        /*06d8*/ 	.byte	0x03, 0x19
        /*06da*/ 	.short	0x0050


	//----- nvinfo : EIATTR_PARAM_CBANK
	.align		4
        /*06dc*/ 	.byte	0x04, 0x0a
        /*06de*/ 	.short	(.L_43 - .L_42)
	.align		4
.L_42:
        /*06e0*/ 	.word	index@(.nv.constant0.matmul_kernel)
        /*06e4*/ 	.short	0x0210
        /*06e6*/ 	.short	0x0050


	//----- nvinfo : EIATTR_SW_WAR
	.align		4
.L_43:
        /*06e8*/ 	.byte	0x04, 0x36
        /*06ea*/ 	.short	(.L_45 - .L_44)
.L_44:
        /*06ec*/ 	.word	0x00000008
.L_45:


//--------------------- .nv.callgraph             --------------------------
	.section	.nv.callgraph,"",@"SHT_CUDA_CALLGRAPH"
	.align	4
	.sectionentsize	8
	.align		4
        /*0000*/ 	.word	0x00000000
	.align		4
        /*0004*/ 	.word	0xffffffff
	.align		4
        /*0008*/ 	.word	0x00000000
	.align		4
        /*000c*/ 	.word	0xfffffffe
	.align		4
        /*0010*/ 	.word	0x00000000
	.align		4
        /*0014*/ 	.word	0xfffffffd
	.align		4
        /*0018*/ 	.word	0x00000000
	.align		4
        /*001c*/ 	.word	0xfffffffc


//--------------------- .text.matmul_kernel       --------------------------
	.section	.text.matmul_kernel,"ax",@progbits
	.align	128
        .global         matmul_kernel
        .type           matmul_kernel,@function
        .size           matmul_kernel,(.L_x_3 - matmul_kernel)
        .other          matmul_kernel,@"STO_CUDA_ENTRY STV_DEFAULT"
matmul_kernel:
.text.matmul_kernel:
[----:B------:R-:W0:Y:S08]  /*0000*/  LDC R1, c[0x0][0x28] ;  /* 0x00000a00ff017b82 */ /* 0x000e300000000800 */
[----:B------:R-:W1:Y:S01]  /*0010*/  LDC.64 R2, c[0x0][0x228] ;  /* 0x00008a00ff027b82 */ /* 0x000e620000000a00 */
[----:B------:R-:W2:Y:S01]  /*0020*/  S2R R7, SR_CTAID.X ;  /* 0x0000000000077919 */ /* 0x000ea20000002500 */
[----:B------:R-:W-:Y:S01]  /*0030*/  ULDC UR5, c[0x0][0x230] ;  /* 0x00008c0000057ab9 */ /* 0x000fe20000000800 */
[----:B------:R-:W-:Y:S01]  /*0040*/  UMOV UR12, 0x400 ;  /* 0x00000400000c7882 */ /* 0x000fe20000000000 */
[----:B------:R-:W-:Y:S01]  /*0050*/  UIADD3 UR5, UR5, 0x1f, URZ ;  /* 0x0000001f05057890 */ /* 0x000fe2000fffe03f */
[----:B------:R-:W3:Y:S01]  /*0060*/  S2R R14, SR_TID.X ;  /* 0x00000000000e7919 */ /* 0x000ee20000002100 */
[----:B------:R-:W-:Y:S01]  /*0070*/  ULDC.64 UR14, c[0x0][0x208] ;  /* 0x00008200000e7ab9 */ /* 0x000fe20000000a00 */
[----:B0-----:R-:W-:Y:S01]  /*0080*/  VIADD R1, R1, 0xfffffe90 ;  /* 0xfffffe9001017836 */ /* 0x001fe20000000000 */
[----:B------:R-:W0:Y:S01]  /*0090*/  S2UR UR4, SR_CgaCtaId ;  /* 0x00000000000479c3 */ /* 0x000e220000008800 */
[----:B------:R-:W-:Y:S01]  /*00a0*/  UISETP.GE.AND UP0, UPT, UR5, 0x20, UPT ;  /* 0x000000200500788c */ /* 0x000fe2000bf06270 */
[----:B------:R-:W-:-:S02]  /*00b0*/  CS2R R120, SRZ ;  /* 0x0000000000787805 */ /* 0x000fc4000001ff00 */
[----:B------:R-:W-:Y:S02]  /*00c0*/  CS2R R122, SRZ ;  /* 0x00000000007a7805 */ /* 0x000fe4000001ff00 */
[----:B------:R-:W-:Y:S02]  /*00d0*/  CS2R R124, SRZ ;  /* 0x00000000007c7805 */ /* 0x000fe4000001ff00 */
[----:B------:R-:W-:Y:S02]  /*00e0*/  CS2R R126, SRZ ;  /* 0x00000000007e7805 */ /* 0x000fe4000001ff00 */
[----:B------:R-:W-:Y:S02]  /*00f0*/  CS2R R128, SRZ ;  /* 0x0000000000807805 */ /* 0x000fe4000001ff00 */
[----:B------:R-:W-:Y:S02]  /*0100*/  CS2R R130, SRZ ;  /* 0x0000000000827805 */ /* 0x000fe4000001ff00 */
[----:B------:R-:W-:-:S02]  /*0110*/  CS2R R132, SRZ ;  /* 0x0000000000847805 */ /* 0x000fc4000001ff00 */
[----:B------:R-:W-:Y:S02]  /*0120*/  CS2R R134, SRZ ;  /* 0x0000000000867805 */ /* 0x000fe4000001ff00 */
[----:B------:R-:W-:Y:S02]  /*0130*/  CS2R R136, SRZ ;  /* 0x0000000000887805 */ /* 0x000fe4000001ff00 */
[----:B------:R-:W-:Y:S02]  /*0140*/  CS2R R138, SRZ ;  /* 0x00000000008a7805 */ /* 0x000fe4000001ff00 */
[----:B------:R-:W-:Y:S02]  /*0150*/  CS2R R140, SRZ ;  /* 0x00000000008c7805 */ /* 0x000fe4000001ff00 */
[----:B------:R-:W-:Y:S02]  /*0160*/  CS2R R142, SRZ ;  /* 0x00000000008e7805 */ /* 0x000fe4000001ff00 */
[----:B------:R-:W-:-:S02]  /*0170*/  CS2R R144, SRZ ;  /* 0x0000000000907805 */ /* 0x000fc4000001ff00 */
[----:B------:R-:W-:Y:S01]  /*0180*/  CS2R R146, SRZ ;  /* 0x0000000000927805 */ /* 0x000fe2000001ff00 */
[----:B-1----:R-:W-:Y:S01]  /*0190*/  VIADD R0, R3, 0x3f ;  /* 0x0000003f03007836 */ /* 0x002fe20000000000 */
[----:B------:R-:W-:Y:S02]  /*01a0*/  CS2R R148, SRZ ;  /* 0x0000000000947805 */ /* 0x000fe4000001ff00 */
[----:B------:R-:W-:Y:S02]  /*01b0*/  CS2R R150, SRZ ;  /* 0x0000000000967805 */ /* 0x000fe4000001ff00 */
[----:B------:R-:W-:Y:S02]  /*01c0*/  CS2R R88, SRZ ;  /* 0x0000000000587805 */ /* 0x000fe4000001ff00 */
[----:B------:R-:W-:Y:S02]  /*01d0*/  CS2R R90, SRZ ;  /* 0x00000000005a7805 */ /* 0x000fe4000001ff00 */
[----:B------:R-:W-:-:S02]  /*01e0*/  SHF.R.S32.HI R5, RZ, 0x1f, R0 ;  /* 0x0000001fff057819 */ /* 0x000fc40000011400 */
[----:B------:R-:W-:Y:S02]  /*01f0*/  CS2R R92, SRZ ;  /* 0x00000000005c7805 */ /* 0x000fe4000001ff00 */
[----:B------:R-:W-:Y:S01]  /*0200*/  CS2R R94, SRZ ;  /* 0x00000000005e7805 */ /* 0x000fe2000001ff00 */
[----:B0-----:R-:W-:Y:S01]  /*0210*/  ULEA UR12, UR4, UR12, 0x18 ;  /* 0x0000000c040c7291 */ /* 0x001fe2000f8ec03f */
[----:B------:R-:W-:Y:S02]  /*0220*/  LEA.HI R5, R5, R0, RZ, 0x6 ;  /* 0x0000000005057211 */ /* 0x000fe400078f30ff */
[----:B------:R-:W-:Y:S02]  /*0230*/  CS2R R96, SRZ ;  /* 0x0000000000607805 */ /* 0x000fe4000001ff00 */
[----:B--2---:R-:W-:Y:S02]  /*0240*/  IABS R10, R7 ;  /* 0x00000007000a7213 */ /* 0x004fe40000000000 */
[----:B------:R-:W-:-:S02]  /*0250*/  CS2R R98, SRZ ;  /* 0x0000000000627805 */ /* 0x000fc4000001ff00 */
[----:B------:R-:W-:Y:S02]  /*0260*/  SHF.R.S32.HI R5, RZ, 0x6, R5 ;  /* 0x00000006ff057819 */ /* 0x000fe40000011405 */
[----:B------:R-:W-:Y:S02]  /*0270*/  CS2R R100, SRZ ;  /* 0x0000000000647805 */ /* 0x000fe4000001ff00 */
[----:B---3--:R-:W-:Y:S02]  /*0280*/  LOP3.LUT R15, R14, 0x7f, RZ, 0xc0, !PT ;  /* 0x0000007f0e0f7812 */ /* 0x008fe400078ec0ff */
[----:B------:R-:W-:Y:S02]  /*0290*/  CS2R R102, SRZ ;  /* 0x0000000000667805 */ /* 0x000fe4000001ff00 */
[----:B------:R-:W-:Y:S01]  /*02a0*/  CS2R R104, SRZ ;  /* 0x0000000000687805 */ /* 0x000fe2000001ff00 */
[----:B------:R-:W-:Y:S01]  /*02b0*/  IMAD.SHL.U32 R6, R5, 0x8, RZ ;  /* 0x0000000805067824 */ /* 0x000fe200078e00ff */
[----:B------:R-:W-:-:S02]  /*02c0*/  CS2R R106, SRZ ;  /* 0x00000000006a7805 */ /* 0x000fc4000001ff00 */
[----:B------:R-:W-:Y:S02]  /*02d0*/  CS2R R108, SRZ ;  /* 0x00000000006c7805 */ /* 0x000fe4000001ff00 */
[----:B------:R-:W-:Y:S02]  /*02e0*/  CS2R R110, SRZ ;  /* 0x00000000006e7805 */ /* 0x000fe4000001ff00 */
[----:B------:R-:W-:Y:S02]  /*02f0*/  CS2R R112, SRZ ;  /* 0x0000000000707805 */ /* 0x000fe4000001ff00 */
[-C--:B------:R-:W-:Y:S02]  /*0300*/  IABS R9, R6.reuse ;  /* 0x0000000600097213 */ /* 0x080fe40000000000 */
[----:B------:R-:W-:Y:S02]  /*0310*/  CS2R R114, SRZ ;  /* 0x0000000000727805 */ /* 0x000fe4000001ff00 */
[----:B------:R-:W-:-:S02]  /*0320*/  IABS R12, R6 ;  /* 0x00000006000c7213 */ /* 0x000fc40000000000 */
[----:B------:R-:W-:Y:S01]  /*0330*/  CS2R R116, SRZ ;  /* 0x0000000000747805 */ /* 0x000fe2000001ff00 */
[----:B------:R-:W0:Y:S01]  /*0340*/  I2F.RP R0, R9 ;  /* 0x0000000900007306 */ /* 0x000e220000209400 */
        /* <DEDUP_REMOVED lines=13> */
[----:B------:R-:W-:Y:S01]  /*0420*/  CS2R R80, SRZ ;  /* 0x0000000000507805 */ /* 0x000fe2000001ff00 */
[----:B0-----:R-:W0:Y:S01]  /*0430*/  MUFU.RCP R0, R0 ;  /* 0x0000000000007308 */ /* 0x001e220000001000 */
        /* <DEDUP_REMOVED lines=16> */
[----:B0-----:R-:W-:Y:S01]  /*0540*/  VIADD R4, R0, 0xffffffe ;  /* 0x0ffffffe00047836 */ /* 0x001fe20000000000 */
[----:B------:R-:W-:Y:S01]  /*0550*/  CS2R R50, SRZ ;  /* 0x0000000000327805 */ /* 0x000fe2000001ff00 */
[----:B------:R-:W-:Y:S01]  /*0560*/  IMAD.MOV R0, RZ, RZ, -R12 ;  /* 0x000000ffff007224 */ /* 0x000fe200078e0a0c */
[----:B------:R-:W-:Y:S01]  /*0570*/  CS2R R52, SRZ ;  /* 0x0000000000347805 */ /* 0x000fe2000001ff00 */
[----:B------:R0:W1:Y:S01]  /*0580*/  F2I.FTZ.U32.TRUNC.NTZ R5, R4 ;  /* 0x0000000400057305 */ /* 0x000062000021f000 */
[----:B------:R-:W-:Y:S01]  /*0590*/  CS2R R54, SRZ ;  /* 0x0000000000367805 */ /* 0x000fe2000001ff00 */
[----:B0-----:R-:W-:Y:S02]  /*05a0*/  IMAD.MOV.U32 R4, RZ, RZ, RZ ;  /* 0x000000ffff047224 */ /* 0x001fe400078e00ff */
[----:B-1----:R-:W-:-:S04]  /*05b0*/  IMAD.MOV R8, RZ, RZ, -R5 ;  /* 0x000000ffff087224 */ /* 0x002fc800078e0a05 */
[----:B------:R-:W-:Y:S02]  /*05c0*/  IMAD R11, R8, R9, RZ ;  /* 0x00000009080b7224 */ /* 0x000fe400078e02ff */
[----:B------:R-:W-:Y:S02]  /*05d0*/  IMAD.MOV.U32 R8, RZ, RZ, R10 ;  /* 0x000000ffff087224 */ /* 0x000fe400078e000a */
[----:B------:R-:W-:-:S06]  /*05e0*/  IMAD.HI.U32 R5, R5, R11, R4 ;  /* 0x0000000b05057227 */ /* 0x000fcc00078e0004 */
[----:B------:R-:W-:-:S04]  /*05f0*/  IMAD.HI.U32 R5, R5, R8, RZ ;  /* 0x0000000805057227 */ /* 0x000fc800078e00ff */
[----:B------:R-:W-:-:S05]  /*0600*/  IMAD R0, R5, R0, R8 ;  /* 0x0000000005007224 */ /* 0x000fca00078e0208 */
[----:B------:R-:W-:-:S13]  /*0610*/  ISETP.GT.U32.AND P1, PT, R9, R0, PT ;  /* 0x000000000900720c */ /* 0x000fda0003f24070 */
[----:B------:R-:W-:Y:S02]  /*0620*/  @!P1 IMAD.IADD R0, R0, 0x1, -R9 ;  /* 0x0000000100009824 */ /* 0x000fe400078e0a09 */
[----:B------:R-:W-:Y:S01]  /*0630*/  @!P1 VIADD R5, R5, 0x1 ;  /* 0x0000000105059836 */ /* 0x000fe20000000000 */
[----:B------:R-:W-:Y:S02]  /*0640*/  ISETP.NE.AND P1, PT, R6, RZ, PT ;  /* 0x000000ff0600720c */ /* 0x000fe40003f25270 */
[----:B------:R-:W-:Y:S02]  /*0650*/  ISETP.GE.U32.AND P0, PT, R0, R9, PT ;  /* 0x000000090000720c */ /* 0x000fe40003f06070 */
[----:B------:R-:W-:-:S04]  /*0660*/  LOP3.LUT R0, R7, R6, RZ, 0x3c, !PT ;  /* 0x0000000607007212 */ /* 0x000fc800078e3cff */
[----:B------:R-:W-:Y:S01]  /*0670*/  ISETP.GE.AND P2, PT, R0, RZ, PT ;  /* 0x000000ff0000720c */ /* 0x000fe20003f46270 */
[----:B------:R-:W-:-:S06]  /*0680*/  VIADD R0, R2, 0xff ;  /* 0x000000ff02007836 */ /* 0x000fcc0000000000 */
[----:B------:R-:W-:-:S04]  /*0690*/  @P0 VIADD R5, R5, 0x1 ;  /* 0x0000000105050836 */ /* 0x000fc80000000000 */
[----:B------:R-:W-:Y:S01]  /*06a0*/  IMAD.MOV.U32 R4, RZ, RZ, R5 ;  /* 0x000000ffff047224 */ /* 0x000fe200078e0005 */
[----:B------:R-:W-:-:S03]  /*06b0*/  SHF.R.S32.HI R5, RZ, 0x1f, R0 ;  /* 0x0000001fff057819 */ /* 0x000fc60000011400 */
[----:B------:R-:W-:Y:S01]  /*06c0*/  @!P2 IMAD.MOV R4, RZ, RZ, -R4 ;  /* 0x000000ffff04a224 */ /* 0x000fe200078e0a04 */
[----:B------:R-:W-:Y:S02]  /*06d0*/  @!P1 LOP3.LUT R4, RZ, R6, RZ, 0x33, !PT ;  /* 0x00000006ff049212 */ /* 0x000fe400078e33ff */
[----:B------:R-:W-:-:S03]  /*06e0*/  LEA.HI R5, R5, R0, RZ, 0x8 ;  /* 0x0000000005057211 */ /* 0x000fc600078f40ff */
[----:B------:R-:W-:Y:S02]  /*06f0*/  IMAD.SHL.U32 R8, R4, 0x8, RZ ;  /* 0x0000000804087824 */ /* 0x000fe400078e00ff */
[----:B------:R-:W-:-:S03]  /*0700*/  IMAD.MOV R4, RZ, RZ, -R4 ;  /* 0x000000ffff047224 */ /* 0x000fc600078e0a04 */
[----:B------:R-:W-:Y:S01]  /*0710*/  LEA.HI.SX32 R5, R5, -R8, 0x18 ;  /* 0x8000000805057211 */ /* 0x000fe200078fc2ff */
[----:B------:R-:W-:-:S03]  /*0720*/  IMAD R6, R6, R4, R7 ;  /* 0x0000000406067224 */ /* 0x000fc600078e0207 */
[----:B------:R-:W-:Y:S02]  /*0730*/  VIMNMX R13, R5, 0x8, PT ;  /* 0x00000008050d7848 */ /* 0x000fe40003fe0100 */
[----:B------:R-:W-:Y:S02]  /*0740*/  IABS R11, R6 ;  /* 0x00000006000b7213 */ /* 0x000fe40000000000 */
[----:B------:R-:W-:-:S04]  /*0750*/  IABS R9, R13 ;  /* 0x0000000d00097213 */ /* 0x000fc80000000000 */
[----:B------:R-:W0:Y:S08]  /*0760*/  I2F.RP R0, R9 ;  /* 0x0000000900007306 */ /* 0x000e300000209400 */
[----:B0-----:R-:W0:Y:S02]  /*0770*/  MUFU.RCP R0, R0 ;  /* 0x0000000000007308 */ /* 0x001e240000001000 */
[----:B0-----:R-:W-:-:S06]  /*0780*/  VIADD R5, R0, 0xffffffe ;  /* 0x0ffffffe00057836 */ /* 0x001fcc0000000000 */
[----:B------:R-:W0:Y:S02]  /*0790*/  F2I.FTZ.U32.TRUNC.NTZ R5, R5 ;  /* 0x0000000500057305 */ /* 0x000e24000021f000 */
[----:B0-----:R-:W-:-:S04]  /*07a0*/  IMAD.MOV R10, RZ, RZ, -R5 ;  /* 0x000000ffff0a7224 */ /* 0x001fc800078e0a05 */
[----:B------:R-:W-:Y:S01]  /*07b0*/  IMAD.MOV.U32 R4, RZ, RZ, R10 ;  /* 0x000000ffff047224 */ /* 0x000fe200078e000a */
[----:B------:R-:W-:-:S03]  /*07c0*/  IABS R10, R13 ;  /* 0x0000000d000a7213 */ /* 0x000fc60000000000 */
[----:B------:R-:W-:Y:S02]  /*07d0*/  IMAD R7, R4, R9, RZ ;  /* 0x0000000904077224 */ /* 0x000fe400078e02ff */
[----:B------:R-:W-:Y:S02]  /*07e0*/  IMAD.MOV.U32 R4, RZ, RZ, RZ ;  /* 0x000000ffff047224 */ /* 0x000fe400078e00ff */
[----:B------:R-:W-:Y:S02]  /*07f0*/  IMAD.MOV R0, RZ, RZ, -R10 ;  /* 0x000000ffff007224 */ /* 0x000fe400078e0a0a */
        /* <DEDUP_REMOVED lines=9> */
[----:B------:R-:W-:-:S07]  /*0890*/  ISETP.GE.AND P2, PT, R0, RZ, PT ;  /* 0x000000ff0000720c */ /* 0x000fce0003f46270 */
[----:B------:R-:W-:Y:S01]  /*08a0*/  @P0 VIADD R4, R4, 0x1 ;  /* 0x0000000104040836 */ /* 0x000fe20000000000 */
[----:B------:R-:W-:-:S05]  /*08b0*/  PLOP3.LUT P0, PT, PT, PT, UP0, 0x80, 0x0 ;  /* 0x000000000000781c */ /* 0x000fca0003f0f008 */
[----:B------:R-:W-:Y:S01]  /*08c0*/  @!P2 IMAD.MOV R4, RZ, RZ, -R4 ;  /* 0x000000ffff04a224 */ /* 0x000fe200078e0a04 */
[----:B------:R-:W-:-:S05]  /*08d0*/  @!P1 LOP3.LUT R4, RZ, R13, RZ, 0x33, !PT ;  /* 0x0000000dff049212 */ /* 0x000fca00078e33ff */
[----:B------:R-:W-:Y:S02]  /*08e0*/  IMAD.MOV R0, RZ, RZ, -R4 ;  /* 0x000000ffff007224 */ /* 0x000fe400078e0a04 */
[----:B------:R-:W-:Y:S02]  /*08f0*/  IMAD.SHL.U32 R7, R4, 0x40, RZ ;  /* 0x0000004004077824 */ /* 0x000fe400078e00ff */
[----:B------:R-:W-:-:S04]  /*0900*/  IMAD R0, R13, R0, R6 ;  /* 0x000000000d007224 */ /* 0x000fc800078e0206 */
[----:B------:R-:W-:-:S04]  /*0910*/  IMAD.IADD R0, R8, 0x1, R0 ;  /* 0x0000000108007824 */ /* 0x000fc800078e0200 */
[----:B------:R-:W-:Y:S01]  /*0920*/  IMAD R6, R0, 0x100, R15 ;  /* 0x0000010000067824 */ /* 0x000fe200078e020f */
[----:B------:R-:W-:-:S03]  /*0930*/  LOP3.LUT R0, R14, 0x60, RZ, 0xc0, !PT ;  /* 0x000000600e007812 */ /* 0x000fc600078ec0ff */
[----:B------:R-:W-:Y:S01]  /*0940*/  VIADD R8, R6, 0x80 ;  /* 0x0000008006087836 */ /* 0x000fe20000000000 */
[----:B------:R-:W-:Y:S06]  /*0950*/  @!P0 BRA `(.L_x_0) ;  /* 0x00000054002c8947 */ /* 0x000fec0003800000 */
[----:B------:R-:W-:Y:S01]  /*0960*/  IABS R18, R2 ;  /* 0x0000000200127213 */ /* 0x000fe20000000000 */
[----:B------:R-:W-:Y:S01]  /*0970*/  ULDC UR4, c[0x0][0x240] ;  /* 0x0000900000047ab9 */ /* 0x000fe20000000800 */
[----:B------:R-:W-:Y:S01]  /*0980*/  IABS R27, R3 ;  /* 0x00000003001b7213 */ /* 0x000fe20000000000 */
[----:B------:R-:W-:Y:S01]  /*0990*/  ULDC.64 UR8, c[0x0][0x218] ;  /* 0x0000860000087ab9 */ /* 0x000fe20000000a00 */
[----:B------:R-:W0:Y:S01]  /*09a0*/  I2F.RP R10, R18 ;  /* 0x00000012000a7306 */ /* 0x000e220000209400 */
[----:B------:R-:W-:Y:S01]  /*09b0*/  IABS R12, R8 ;  /* 0x00000008000c7213 */ /* 0x000fe20000000000 */
[----:B------:R-:W-:Y:S01]  /*09c0*/  ULDC UR16, c[0x0][0x234] ;  /* 0x00008d0000107ab9 */ /* 0x000fe20000000800 */
[----:B------:R-:W-:Y:S01]  /*09d0*/  IABS R13, R6 ;  /* 0x00000006000d7213 */ /* 0x000fe20000000000 */
[----:B------:R-:W-:Y:S01]  /*09e0*/  USHF.R.S32.HI UR6, URZ, 0x1f, UR5 ;  /* 0x0000001f3f067899 */ /* 0x000fe20008011405 */
[----:B------:R-:W-:Y:S01]  /*09f0*/  LEA.HI R32, R0, R7, RZ, 0x1b ;  /* 0x0000000700207211 */ /* 0x000fe200078fd8ff */
[----:B------:R-:W-:Y:S01]  /*0a00*/  ULDC UR11, c[0x0][0x23c] ;  /* 0x00008f00000b7ab9 */ /* 0x000fe20000000800 */
[----:B------:R-:W-:Y:S01]  /*0a10*/  ISETP.GE.AND P6, PT, R8, RZ, PT ;  /* 0x000000ff0800720c */ /* 0x000fe20003fc6270 */
[----:B------:R-:W1:Y:S01]  /*0a20*/  I2F.RP R9, R27 ;  /* 0x0000001b00097306 */ /* 0x000e620000209400 */
[----:B------:R-:W-:Y:S01]  /*0a30*/  IABS R31, R32 ;  /* 0x00000020001f7213 */ /* 0x000fe20000000000 */
[C---:B------:R-:W-:Y:S01]  /*0a40*/  VIADD R0, R32.reuse, 0x3c ;  /* 0x0000003c20007836 */ /* 0x040fe20000000000 */
[----:B------:R-:W-:Y:S01]  /*0a50*/  ULEA.HI UR6, UR6, UR5, URZ, 0x5 ;  /* 0x0000000506067291 */ /* 0x000fe2000f8f283f */
[C---:B------:R-:W-:Y:S01]  /*0a60*/  VIADD R19, R32.reuse, 0x38 ;  /* 0x0000003820137836 */ /* 0x040fe20000000000 */
[----:B------:R-:W-:Y:S01]  /*0a70*/  UIADD3 UR7, UR12, 0x2000, URZ ;  /* 0x000020000c077890 */ /* 0x000fe2000fffe03f */
[----:B------:R-:W-:Y:S01]  /*0a80*/  VIADD R20, R32, 0x34 ;  /* 0x0000003420147836 */ /* 0x000fe20000000000 */
[----:B------:R-:W-:Y:S01]  /*0a90*/  ISETP.GE.AND P3, PT, R0, RZ, PT ;  /* 0x000000ff0000720c */ /* 0x000fe20003f66270 */
[----:B0-----:R-:W0:Y:S01]  /*0aa0*/  MUFU.RCP R10, R10 ;  /* 0x0000000a000a7308 */ /* 0x001e220000001000 */
[----:B------:R-:W-:Y:S01]  /*0ab0*/  IABS R15, R19 ;  /* 0x00000013000f7213 */ /* 0x000fe20000000000 */
[C---:B------:R-:W-:Y:S01]  /*0ac0*/  VIADD R33, R32.reuse, 0x28 ;  /* 0x0000002820217836 */ /* 0x040fe20000000000 */
[----:B------:R-:W-:Y:S01]  /*0ad0*/  IABS R17, R20 ;  /* 0x0000001400117213 */ /* 0x000fe20000000000 */
[C---:B------:R-:W-:Y:S01]  /*0ae0*/  VIADD R34, R32.reuse, 0x24 ;  /* 0x0000002420227836 */ /* 0x040fe20000000000 */
[----:B------:R-:W-:Y:S01]  /*0af0*/  ISETP.GE.AND P4, PT, R19, RZ, PT ;  /* 0x000000ff1300720c */ /* 0x000fe20003f86270 */
[----:B------:R-:W-:Y:S01]  /*0b00*/  VIADD R19, R32, 0x30 ;  /* 0x0000003020137836 */ /* 0x000fe20000000000 */
[----:B------:R-:W-:Y:S01]  /*0b10*/  ISETP.GE.AND P5, PT, R20, RZ, PT ;  /* 0x000000ff1400720c */ /* 0x000fe20003fa6270 */
[----:B-1----:R-:W1:Y:S01]  /*0b20*/  MUFU.RCP R9, R9 ;  /* 0x0000000900097308 */ /* 0x002e620000001000 */
[C---:B------:R-:W-:Y:S01]  /*0b30*/  VIADD R20, R32.reuse, 0x2c ;  /* 0x0000002c20147836 */ /* 0x040fe20000000000 */
[----:B------:R-:W-:Y:S01]  /*0b40*/  USHF.R.S32.HI UR13, URZ, 0x5, UR6 ;  /* 0x000000053f0d7899 */ /* 0x000fe20008011406 */
[C---:B------:R-:W-:Y:S01]  /*0b50*/  VIADD R35, R32.reuse, 0x20 ;  /* 0x0000002020237836 */ /* 0x040fe20000000000 */
[----:B------:R-:W-:Y:S01]  /*0b60*/  ULDC UR18, c[0x0][0x230] ;  /* 0x00008c0000127ab9 */ /* 0x000fe20000000800 */
[C---:B------:R-:W-:Y:S01]  /*0b70*/  VIADD R36, R32.reuse, 0x1c ;  /* 0x0000001c20247836 */ /* 0x040fe20000000000 */
[----:B------:R-:W-:Y:S01]  /*0b80*/  ULDC UR19, c[0x0][0x210] ;  /* 0x0000840000137ab9 */ /* 0x000fe20000000800 */
[----:B------:R-:W-:Y:S01]  /*0b90*/  VIADD R37, R32, 0x18 ;  /* 0x0000001820257836 */ /* 0x000fe20000000000 */
[----:B------:R-:W-:Y:S01]  /*0ba0*/  IABS R21, R35 ;  /* 0x0000002300157213 */ /* 0x000fe20000000000 */
[----:B0-----:R-:W-:Y:S01]  /*0bb0*/  VIADD R4, R10, 0xffffffe ;  /* 0x0ffffffe0a047836 */ /* 0x001fe20000000000 */
[----:B------:R-:W-:Y:S01]  /*0bc0*/  IABS R23, R36 ;  /* 0x0000002400177213 */ /* 0x000fe20000000000 */
[C---:B------:R-:W-:Y:S01]  /*0bd0*/  VIADD R38, R32.reuse, 0x14 ;  /* 0x0000001420267836 */ /* 0x040fe20000000000 */
[----:B------:R-:W-:Y:S01]  /*0be0*/  IABS R25, R37 ;  /* 0x0000002500197213 */ /* 0x000fe20000000000 */
[----:B------:R0:W2:Y:S01]  /*0bf0*/  F2I.FTZ.U32.TRUNC.NTZ R5, R4 ;  /* 0x0000000400057305 */ /* 0x0000a2000021f000 */
[C---:B------:R-:W-:Y:S01]  /*0c00*/  VIADD R39, R32.reuse, 0x10 ;  /* 0x0000001020277836 */ /* 0x040fe20000000000 */
[----:B------:R-:W-:Y:S01]  /*0c10*/  USHF.L.U32 UR52, UR11, 0x5, URZ ;  /* 0x000000050b347899 */ /* 0x000fe2000800063f */
[----:B------:R-:W-:Y:S01]  /*0c20*/  IABS R26, R38 ;  /* 0x00000026001a7213 */ /* 0x000fe20000000000 */
[----:B-1----:R-:W-:Y:S01]  /*0c30*/  VIADD R10, R9, 0xffffffe ;  /* 0x0ffffffe090a7836 */ /* 0x002fe20000000000 */
[----:B------:R-:W-:Y:S01]  /*0c40*/  USHF.R.U32.HI UR7, URZ, 0x4, UR7 ;  /* 0x000000043f077899 */ /* 0x000fe20008011607 */
[C---:B------:R-:W-:Y:S01]  /*0c50*/  VIADD R40, R32.reuse, 0xc ;  /* 0x0000000c20287836 */ /* 0x040fe20000000000 */
[----:B------:R-:W-:Y:S01]  /*0c60*/  CS2R R120, SRZ ;  /* 0x0000000000787805 */ /* 0x000fe2000001ff00 */
[C---:B------:R-:W-:Y:S01]  /*0c70*/  VIADD R41, R32.reuse, 0x8 ;  /* 0x0000000820297836 */ /* 0x040fe20000000000 */
[----:B------:R-:W-:Y:S01]  /*0c80*/  CS2R R122, SRZ ;  /* 0x00000000007a7805 */ /* 0x000fe2000001ff00 */
[----:B0-----:R-:W-:Y:S01]  /*0c90*/  IMAD.MOV.U32 R4, RZ, RZ, RZ ;  /* 0x000000ffff047224 */ /* 0x001fe200078e00ff */
[----:B------:R-:W-:Y:S01]  /*0ca0*/  CS2R R124, SRZ ;  /* 0x00000000007c7805 */ /* 0x000fe2000001ff00 */
[----:B------:R-:W-:Y:S01]  /*0cb0*/  VIADD R42, R32, 0x4 ;  /* 0x00000004202a7836 */ /* 0x000fe20000000000 */
[----:B------:R-:W-:-:S02]  /*0cc0*/  IABS R28, R41 ;  /* 0x00000029001c7213 */ /* 0x000fc40000000000 */
[----:B------:R-:W-:Y:S01]  /*0cd0*/  CS2R R126, SRZ ;  /* 0x00000000007e7805 */ /* 0x000fe2000001ff00 */
[----:B--2---:R-:W-:Y:S01]  /*0ce0*/  IMAD.MOV R11, RZ, RZ, -R5 ;  /* 0x000000ffff0b7224 */ /* 0x004fe200078e0a05 */
[----:B------:R-:W-:Y:S02]  /*0cf0*/  CS2R R128, SRZ ;  /* 0x0000000000807805 */ /* 0x000fe4000001ff00 */
[----:B------:R-:W-:Y:S02]  /*0d00*/  IABS R29, R42 ;  /* 0x0000002a001d7213 */ /* 0x000fe40000000000 */
[----:B------:R-:W-:Y:S01]  /*0d10*/  CS2R R130, SRZ ;  /* 0x0000000000827805 */ /* 0x000fe2000001ff00 */
[----:B------:R-:W-:Y:S01]  /*0d20*/  IMAD R11, R11, R18, RZ ;  /* 0x000000120b0b7224 */ /* 0x000fe200078e02ff */
[----:B------:R-:W-:Y:S02]  /*0d30*/  CS2R R132, SRZ ;  /* 0x0000000000847805 */ /* 0x000fe4000001ff00 */
[----:B------:R-:W-:-:S02]  /*0d40*/  CS2R R134, SRZ ;  /* 0x0000000000867805 */ /* 0x000fc4000001ff00 */
[----:B------:R-:W-:Y:S01]  /*0d50*/  CS2R R136, SRZ ;  /* 0x0000000000887805 */ /* 0x000fe2000001ff00 */
[----:B------:R-:W-:Y:S01]  /*0d60*/  IMAD.HI.U32 R11, R5, R11, R4 ;  /* 0x0000000b050b7227 */ /* 0x000fe200078e0004 */
[----:B------:R-:W-:Y:S01]  /*0d70*/  CS2R R138, SRZ ;  /* 0x00000000008a7805 */ /* 0x000fe2000001ff00 */
[----:B------:R-:W0:Y:S01]  /*0d80*/  F2I.FTZ.U32.TRUNC.NTZ R5, R10 ;  /* 0x0000000a00057305 */ /* 0x000e22000021f000 */
[----:B------:R-:W-:Y:S02]  /*0d90*/  CS2R R140, SRZ ;  /* 0x00000000008c7805 */ /* 0x000fe4000001ff00 */
[----:B------:R-:W-:Y:S02]  /*0da0*/  CS2R R142, SRZ ;  /* 0x00000000008e7805 */ /* 0x000fe4000001ff00 */
[----:B------:R-:W-:Y:S01]  /*0db0*/  CS2R R144, SRZ ;  /* 0x0000000000907805 */ /* 0x000fe2000001ff00 */
[----:B------:R-:W-:Y:S01]  /*0dc0*/  IMAD.HI.U32 R4, R11, R12, RZ ;  /* 0x0000000c0b047227 */ /* 0x000fe200078e00ff */
[----:B------:R-:W-:-:S02]  /*0dd0*/  CS2R R146, SRZ ;  /* 0x0000000000927805 */ /* 0x000fc4000001ff00 */
[----:B------:R-:W-:Y:S02]  /*0de0*/  CS2R R148, SRZ ;  /* 0x0000000000947805 */ /* 0x000fe4000001ff00 */
[----:B------:R-:W-:Y:S01]  /*0df0*/  CS2R R150, SRZ ;  /* 0x0000000000967805 */ /* 0x000fe2000001ff00 */
[----:B------:R-:W-:Y:S01]  /*0e00*/  IMAD.HI.U32 R11, R11, R13, RZ ;  /* 0x0000000d0b0b7227 */ /* 0x000fe200078e00ff */
[----:B------:R-:W-:Y:S02]  /*0e10*/  CS2R R88, SRZ ;  /* 0x0000000000587805 */ /* 0x000fe4000001ff00 */
[----:B------:R-:W-:Y:S02]  /*0e20*/  CS2R R90, SRZ ;  /* 0x00000000005a7805 */ /* 0x000fe4000001ff00 */
[----:B------:R-:W-:Y:S01]  /*0e30*/  CS2R R92, SRZ ;  /* 0x00000000005c7805 */ /* 0x000fe2000001ff00 */
[----:B------:R-:W-:Y:S01]  /*0e40*/  IMAD.MOV R9, RZ, RZ, -R4 ;  /* 0x000000ffff097224 */ /* 0x000fe200078e0a04 */
[----:B------:R-:W-:Y:S01]  /*0e50*/  CS2R R94, SRZ ;  /* 0x00000000005e7805 */ /* 0x000fe2000001ff00 */
[----:B------:R-:W-:Y:S01]  /*0e60*/  IMAD.MOV R4, RZ, RZ, -R11 ;  /* 0x000000ffff047224 */ /* 0x000fe200078e0a0b */
[----:B------:R-:W-:Y:S01]  /*0e70*/  CS2R R96, SRZ ;  /* 0x0000000000607805 */ /* 0x000fe2000001ff00 */
[C---:B------:R-:W-:Y:S01]  /*0e80*/  IMAD R11, R18.reuse, R9, R12 ;  /* 0x00000009120b7224 */ /* 0x040fe200078e020c */
[----:B------:R-:W-:Y:S01]  /*0e90*/  CS2R R98, SRZ ;  /* 0x0000000000627805 */ /* 0x000fe2000001ff00 */
[----:B0-----:R-:W-:Y:S01]  /*0ea0*/  IMAD.MOV R9, RZ, RZ, -R5 ;  /* 0x000000ffff097224 */ /* 0x001fe200078e0a05 */
[----:B------:R-:W-:Y:S01]  /*0eb0*/  CS2R R100, SRZ ;  /* 0x0000000000647805 */ /* 0x000fe2000001ff00 */
[C---:B------:R-:W-:Y:S01]  /*0ec0*/  IMAD R12, R18.reuse, R4, R13 ;  /* 0x00000004120c7224 */ /* 0x040fe200078e020d */
[----:B------:R-:W-:Y:S01]  /*0ed0*/  ISETP.GT.U32.AND P0, PT, R18, R11, PT ;  /* 0x0000000b1200720c */ /* 0x000fe20003f04070 */
[----:B------:R-:W-:Y:S01]  /*0ee0*/  IMAD.MOV.U32 R4, RZ, RZ, R9 ;  /* 0x000000ffff047224 */ /* 0x000fe200078e0009 */
[----:B------:R-:W-:-:S02]  /*0ef0*/  IABS R13, R0 ;  /* 0x00000000000d7213 */ /* 0x000fc40000000000 */
[----:B------:R-:W-:Y:S02]  /*0f00*/  CS2R R102, SRZ ;  /* 0x0000000000667805 */ /* 0x000fe4000001ff00 */
[----:B------:R-:W-:Y:S01]  /*0f10*/  ISETP.GT.U32.AND P1, PT, R18, R12, PT ;  /* 0x0000000c1200720c */ /* 0x000fe20003f24070 */
[----:B------:R-:W-:Y:S01]  /*0f20*/  IMAD R9, R4, R27, RZ ;  /* 0x0000001b04097224 */ /* 0x000fe200078e02ff */
[----:B------:R-:W-:Y:S01]  /*0f30*/  CS2R R104, SRZ ;  /* 0x0000000000687805 */ /* 0x000fe2000001ff00 */
[----:B------:R-:W-:Y:S01]  /*0f40*/  IMAD.MOV.U32 R4, RZ, RZ, RZ ;  /* 0x000000ffff047224 */ /* 0x000fe200078e00ff */
[----:B------:R-:W-:Y:S02]  /*0f50*/  CS2R R106, SRZ ;  /* 0x00000000006a7805 */ /* 0x000fe4000001ff00 */
[----:B------:R-:W-:Y:S02]  /*0f60*/  CS2R R108, SRZ ;  /* 0x00000000006c7805 */ /* 0x000fe4000001ff00 */
[----:B------:R-:W-:Y:S01]  /*0f70*/  CS2R R110, SRZ ;  /* 0x00000000006e7805 */ /* 0x000fe2000001ff00 */
[----:B------:R-:W-:Y:S01]  /*0f80*/  IMAD.HI.U32 R4, R5, R9, R4 ;  /* 0x0000000905047227 */ /* 0x000fe200078e0004 */
[----:B------:R-:W-:-:S02]  /*0f90*/  CS2R R112, SRZ ;  /* 0x0000000000707805 */ /* 0x000fc4000001ff00 */
[----:B------:R-:W-:Y:S02]  /*0fa0*/  CS2R R114, SRZ ;  /* 0x0000000000727805 */ /* 0x000fe4000001ff00 */
[----:B------:R-:W-:Y:S01]  /*0fb0*/  CS2R R116, SRZ ;  /* 0x0000000000747805 */ /* 0x000fe2000001ff00 */
[--C-:B------:R-:W-:Y:S01]  /*0fc0*/  @!P0 IMAD.IADD R11, R11, 0x1, -R18.reuse ;  /* 0x000000010b0b8824 */ /* 0x100fe200078e0a12 */
[----:B------:R-:W-:Y:S01]  /*0fd0*/  CS2R R118, SRZ ;  /* 0x0000000000767805 */ /* 0x000fe2000001ff00 */
[----:B------:R-:W-:Y:S01]  /*0fe0*/  IMAD.HI.U32 R5, R4, R13, RZ ;  /* 0x0000000d04057227 */ /* 0x000fe200078e00ff */
[----:B------:R-:W-:Y:S02]  /*0ff0*/  CS2R R56, SRZ ;  /* 0x0000000000387805 */ /* 0x000fe4000001ff00 */
[----:B------:R-:W-:Y:S02]  /*1000*/  CS2R R58, SRZ ;  /* 0x00000000003a7805 */ /* 0x000fe4000001ff00 */
[----:B------:R-:W-:Y:S01]  /*1010*/  ISETP.GT.U32.AND P0, PT, R18, R11, PT ;  /* 0x0000000b1200720c */ /* 0x000fe20003f04070 */
[----:B------:R-:W-:Y:S01]  /*1020*/  @!P1 IMAD.IADD R12, R12, 0x1, -R18 ;  /* 0x000000010c0c9824 */ /* 0x000fe200078e0a12 */
[----:B------:R-:W-:Y:S01]  /*1030*/  CS2R R60, SRZ ;  /* 0x00000000003c7805 */ /* 0x000fe2000001ff00 */
[----:B------:R-:W-:Y:S01]  /*1040*/  IMAD.MOV R0, RZ, RZ, -R5 ;  /* 0x000000ffff007224 */ /* 0x000fe200078e0a05 */
[----:B------:R-:W-:Y:S01]  /*1050*/  CS2R R62, SRZ ;  /* 0x00000000003e7805 */ /* 0x000fe2000001ff00 */
[----:B------:R-:W-:Y:S01]  /*1060*/  IMAD.HI.U32 R9, R4, R15, RZ ;  /* 0x0000000f04097227 */ /* 0x000fe200078e00ff */
[----:B------:R-:W-:-:S02]  /*1070*/  ISETP.GT.U32.AND P1, PT, R18, R12, PT ;  /* 0x0000000c1200720c */ /* 0x000fc40003f24070 */
[----:B------:R-:W-:Y:S02]  /*1080*/  CS2R R64, SRZ ;  /* 0x0000000000407805 */ /* 0x000fe4000001ff00 */
[----:B------:R-:W-:Y:S01]  /*1090*/  CS2R R66, SRZ ;  /* 0x0000000000427805 */ /* 0x000fe2000001ff00 */
[C---:B------:R-:W-:Y:S01]  /*10a0*/  IMAD R0, R27.reuse, R0, R13 ;  /* 0x000000001b007224 */ /* 0x040fe200078e020d */
[----:B------:R-:W-:Y:S01]  /*10b0*/  CS2R R68, SRZ ;  /* 0x0000000000447805 */ /* 0x000fe2000001ff00 */
[----:B------:R-:W-:Y:S01]  /*10c0*/  IMAD.HI.U32 R10, R4, R17, RZ ;  /* 0x00000011040a7227 */ /* 0x000fe200078e00ff */
[----:B------:R-:W-:Y:S02]  /*10d0*/  CS2R R70, SRZ ;  /* 0x0000000000467805 */ /* 0x000fe4000001ff00 */
[----:B------:R-:W-:Y:S02]  /*10e0*/  CS2R R72, SRZ ;  /* 0x0000000000487805 */ /* 0x000fe4000001ff00 */
[C---:B------:R-:W-:Y:S01]  /*10f0*/  ISETP.GT.U32.AND P2, PT, R27.reuse, R0, PT ;  /* 0x000000001b00720c */ /* 0x040fe20003f44070 */
[----:B------:R-:W-:Y:S01]  /*1100*/  IMAD.MOV R16, RZ, RZ, -R9 ;  /* 0x000000ffff107224 */ /* 0x000fe200078e0a09 */
[----:B------:R-:W-:Y:S01]  /*1110*/  CS2R R74, SRZ ;  /* 0x00000000004a7805 */ /* 0x000fe2000001ff00 */
[----:B------:R-:W-:Y:S01]  /*1120*/  IMAD.MOV R10, RZ, RZ, -R10 ;  /* 0x000000ffff0a7224 */ /* 0x000fe200078e0a0a */
[----:B------:R-:W-:Y:S01]  /*1130*/  CS2R R76, SRZ ;  /* 0x00000000004c7805 */ /* 0x000fe2000001ff00 */
[C---:B------:R-:W-:Y:S01]  /*1140*/  IMAD R5, R27.reuse, R16, R15 ;  /* 0x000000101b057224 */ /* 0x040fe200078e020f */
[----:B------:R-:W-:Y:S01]  /*1150*/  IABS R15, R20 ;  /* 0x00000014000f7213 */ /* 0x000fe20000000000 */
[----:B------:R-:W-:Y:S01]  /*1160*/  IMAD R9, R27, R10, R17 ;  /* 0x0000000a1b097224 */ /* 0x000fe200078e0211 */
[----:B------:R-:W-:Y:S01]  /*1170*/  IABS R10, R19 ;  /* 0x00000013000a7213 */ /* 0x000fe20000000000 */
[--C-:B------:R-:W-:Y:S01]  /*1180*/  @!P1 IMAD.IADD R12, R12, 0x1, -R18.reuse ;  /* 0x000000010c0c9824 */ /* 0x100fe200078e0a12 */
[----:B------:R-:W-:Y:S01]  /*1190*/  ISETP.GE.AND P1, PT, R6, RZ, PT ;  /* 0x000000ff0600720c */ /* 0x000fe20003f26270 */
[----:B------:R-:W-:Y:S01]  /*11a0*/  @!P0 IMAD.IADD R11, R11, 0x1, -R18 ;  /* 0x000000010b0b8824 */ /* 0x000fe200078e0a12 */
[----:B------:R-:W-:Y:S01]  /*11b0*/  ISETP.NE.AND P0, PT, R2, RZ, PT ;  /* 0x000000ff0200720c */ /* 0x000fe20003f05270 */
[----:B------:R-:W-:Y:S01]  /*11c0*/  @!P2 IMAD.IADD R0, R0, 0x1, -R27 ;  /* 0x000000010000a824 */ /* 0x000fe200078e0a1b */
[----:B------:R-:W-:Y:S01]  /*11d0*/  LOP3.LUT R17, RZ, R2, RZ, 0x33, !PT ;  /* 0x00000002ff117212 */ /* 0x000fe200078e33ff */
[----:B------:R-:W-:Y:S01]  /*11e0*/  IMAD.HI.U32 R2, R4, R10, RZ ;  /* 0x0000000a04027227 */ /* 0x000fe200078e00ff */
[----:B------:R-:W-:-:S02]  /*11f0*/  ISETP.GT.U32.AND P2, PT, R27, R5, PT ;  /* 0x000000051b00720c */ /* 0x000fc40003f44070 */
[----:B------:R-:W-:Y:S02]  /*1200*/  CS2R R78, SRZ ;  /* 0x00000000004e7805 */ /* 0x000fe4000001ff00 */
[----:B------:R-:W-:Y:S01]  /*1210*/  IABS R18, R33 ;  /* 0x0000002100127213 */ /* 0x000fe20000000000 */
[----:B------:R-:W-:Y:S01]  /*1220*/  IMAD.MOV.U32 R16, RZ, RZ, R11 ;  /* 0x000000ffff107224 */ /* 0x000fe200078e000b */
[----:B------:R-:W-:Y:S01]  /*1230*/  CS2R R80, SRZ ;  /* 0x0000000000507805 */ /* 0x000fe2000001ff00 */
[----:B------:R-:W-:Y:S01]  /*1240*/  IMAD.MOV R13, RZ, RZ, -R2 ;  /* 0x000000ffff0d7224 */ /* 0x000fe200078e0a02 */
[----:B------:R-:W-:Y:S01]  /*1250*/  CS2R R82, SRZ ;  /* 0x0000000000527805 */ /* 0x000fe2000001ff00 */
[----:B------:R-:W-:Y:S01]  /*1260*/  @!P6 IMAD.MOV R16, RZ, RZ, -R16 ;  /* 0x000000ffff10e224 */ /* 0x000fe200078e0a10 */
[C---:B------:R-:W-:Y:S01]  /*1270*/  ISETP.GT.U32.AND P6, PT, R27.reuse, R0, PT ;  /* 0x000000001b00720c */ /* 0x040fe20003fc4070 */
[----:B------:R-:W-:Y:S01]  /*1280*/  @!P1 IMAD.MOV R12, RZ, RZ, -R12 ;  /* 0x000000ffff0c9224 */ /* 0x000fe200078e0a0c */
[C---:B------:R-:W-:Y:S01]  /*1290*/  ISETP.GT.U32.AND P1, PT, R27.reuse, R9, PT ;  /* 0x000000091b00720c */ /* 0x040fe20003f24070 */
[----:B------:R-:W-:Y:S01]  /*12a0*/  IMAD R10, R27, R13, R10 ;  /* 0x0000000d1b0a7224 */ /* 0x000fe200078e020a */
[----:B------:R-:W-:Y:S01]  /*12b0*/  SEL R16, R17, R16, !P0 ;  /* 0x0000001011107207 */ /* 0x000fe20004000000 */
[----:B------:R-:W-:Y:S01]  /*12c0*/  @!P2 IMAD.IADD R5, R5, 0x1, -R27 ;  /* 0x000000010505a824 */ /* 0x000fe200078e0a1b */
[----:B------:R-:W-:Y:S01]  /*12d0*/  SEL R17, R17, R12, !P0 ;  /* 0x0000000c11117207 */ /* 0x000fe20004000000 */
[----:B------:R-:W-:Y:S01]  /*12e0*/  IMAD.HI.U32 R11, R4, R15, RZ ;  /* 0x0000000f040b7227 */ /* 0x000fe200078e00ff */
[----:B------:R-:W-:-:S02]  /*12f0*/  ISETP.GT.U32.AND P2, PT, R27, R10, PT ;  /* 0x0000000a1b00720c */ /* 0x000fc40003f44070 */
[----:B------:R-:W-:Y:S02]  /*1300*/  CS2R R84, SRZ ;  /* 0x0000000000547805 */ /* 0x000fe4000001ff00 */
[----:B------:R-:W-:Y:S01]  /*1310*/  ISETP.GE.AND P0, PT, R19, RZ, PT ;  /* 0x000000ff1300720c */ /* 0x000fe20003f06270 */
[----:B------:R-:W-:Y:S01]  /*1320*/  IMAD.HI.U32 R2, R4, R18, RZ ;  /* 0x0000001204027227 */ /* 0x000fe200078e00ff */
[----:B------:R-:W-:Y:S01]  /*1330*/  CS2R R86, SRZ ;  /* 0x0000000000567805 */ /* 0x000fe2000001ff00 */
[----:B------:R-:W-:Y:S02]  /*1340*/  USGXT.U32 UR10, UR7, 0xe ;  /* 0x0000000e070a789a */ /* 0x000fe40008000000 */
[--C-:B------:R-:W-:Y:S01]  /*1350*/  @!P6 IMAD.IADD R0, R0, 0x1, -R27.reuse ;  /* 0x000000010000e824 */ /* 0x100fe200078e0a1b */
[----:B------:R-:W-:Y:S01]  /*1360*/  ISETP.GT.U32.AND P6, PT, R27, R5, PT ;  /* 0x000000051b00720c */ /* 0x000fe20003fc4070 */
[----:B------:R-:W-:Y:S01]  /*1370*/  @!P1 IMAD.IADD R9, R9, 0x1, -R27 ;  /* 0x0000000109099824 */ /* 0x000fe200078e0a1b */
[----:B------:R-:W-:Y:S01]  /*1380*/  ISETP.GE.AND P1, PT, R20, RZ, PT ;  /* 0x000000ff1400720c */ /* 0x000fe20003f26270 */
[----:B------:R-:W-:Y:S01]  /*1390*/  IMAD.MOV R12, RZ, RZ, -R11 ;  /* 0x000000ffff0c7224 */ /* 0x000fe200078e0a0b */
[----:B------:R-:W-:Y:S01]  /*13a0*/  USHF.R.S32.HI UR53, URZ, 0x1f, UR52 ;  /* 0x0000001f3f357899 */ /* 0x000fe20008011434 */
[----:B------:R-:W-:Y:S01]  /*13b0*/  @!P2 IMAD.IADD R10, R10, 0x1, -R27 ;  /* 0x000000010a0aa824 */ /* 0x000fe200078e0a1b */
[----:B------:R-:W-:Y:S01]  /*13c0*/  ISETP.GT.U32.AND P2, PT, R27, R9, PT ;  /* 0x000000091b00720c */ /* 0x000fe20003f44070 */
[----:B------:R-:W-:-:S02]  /*13d0*/  IMAD.MOV R2, RZ, RZ, -R2 ;  /* 0x000000ffff027224 */ /* 0x000fc400078e0a02 */
[C---:B------:R-:W-:Y:S02]  /*13e0*/  IMAD R11, R27.reuse, R12, R15 ;  /* 0x0000000c1b0b7224 */ /* 0x040fe400078e020f */
[----:B------:R-:W-:Y:S01]  /*13f0*/  IMAD R12, R27, R2, R18 ;  /* 0x000000021b0c7224 */ /* 0x000fe200078e0212 */
[----:B------:R-:W-:Y:S01]  /*1400*/  IABS R18, R34 ;  /* 0x0000002200127213 */ /* 0x000fe20000000000 */
[----:B------:R-:W-:Y:S01]  /*1410*/  @!P6 IMAD.IADD R5, R5, 0x1, -R27 ;  /* 0x000000010505e824 */ /* 0x000fe200078e0a1b */
[----:B------:R-:W-:Y:S01]  /*1420*/  ISETP.GT.U32.AND P6, PT, R27, R10, PT ;  /* 0x0000000a1b00720c */ /* 0x000fe20003fc4070 */
[----:B------:R-:W-:-:S04]  /*1430*/  IMAD.HI.U32 R13, R4, R21, RZ ;  /* 0x00000015040d7227 */ /* 0x000fc800078e00ff */
[----:B------:R-:W-:Y:S01]  /*1440*/  @!P2 IMAD.IADD R9, R9, 0x1, -R27 ;  /* 0x000000010909a824 */ /* 0x000fe200078e0a1b */
[----:B------:R-:W-:Y:S01]  /*1450*/  ISETP.GT.U32.AND P2, PT, R27, R11, PT ;  /* 0x0000000b1b00720c */ /* 0x000fe20003f44070 */
[----:B------:R-:W-:-:S04]  /*1460*/  IMAD.HI.U32 R2, R4, R18, RZ ;  /* 0x0000001204027227 */ /* 0x000fc800078e00ff */
[----:B------:R-:W-:Y:S02]  /*1470*/  IMAD.MOV R20, RZ, RZ, -R2 ;  /* 0x000000ffff147224 */ /* 0x000fe400078e0a02 */
[----:B------:R-:W-:Y:S02]  /*1480*/  IMAD.MOV R22, RZ, RZ, -R13 ;  /* 0x000000ffff167224 */ /* 0x000fe400078e0a0d */
[--C-:B------:R-:W-:Y:S01]  /*1490*/  @!P6 IMAD.IADD R10, R10, 0x1, -R27.reuse ;  /* 0x000000010a0ae824 */ /* 0x100fe200078e0a1b */
[C---:B------:R-:W-:Y:S01]  /*14a0*/  ISETP.GT.U32.AND P6, PT, R27.reuse, R12, PT ;  /* 0x0000000c1b00720c */ /* 0x040fe20003fc4070 */
[----:B------:R-:W-:Y:S02]  /*14b0*/  IMAD R13, R27, R20, R18 ;  /* 0x000000141b0d7224 */ /* 0x000fe400078e0212 */
[----:B------:R-:W-:Y:S02]  /*14c0*/  @!P2 IMAD.IADD R11, R11, 0x1, -R27 ;  /* 0x000000010b0ba824 */ /* 0x000fe400078e0a1b */
[----:B------:R-:W-:Y:S01]  /*14d0*/  IMAD.HI.U32 R15, R4, R23, RZ ;  /* 0x00000017040f7227 */ /* 0x000fe200078e00ff */
[----:B------:R-:W-:-:S03]  /*14e0*/  ISETP.GT.U32.AND P2, PT, R27, R13, PT ;  /* 0x0000000d1b00720c */ /* 0x000fc60003f44070 */
[----:B------:R-:W-:Y:S02]  /*14f0*/  IMAD.MOV R24, RZ, RZ, -R15 ;  /* 0x000000ffff187224 */ /* 0x000fe400078e0a0f */
[C---:B------:R-:W-:Y:S02]  /*1500*/  IMAD R15, R27.reuse, R22, R21 ;  /* 0x000000161b0f7224 */ /* 0x040fe400078e0215 */
[C---:B------:R-:W-:Y:S01]  /*1510*/  IMAD R18, R27.reuse, R24, R23 ;  /* 0x000000181b127224 */ /* 0x040fe200078e0217 */
        /* <DEDUP_REMOVED lines=9> */
[C---:B------:R-:W-:Y:S02]  /*15b0*/  IMAD R19, R27.reuse, R2, R25 ;  /* 0x000000021b137224 */ /* 0x040fe400078e0219 */
[----:B------:R-:W-:Y:S01]  /*15c0*/  IMAD R20, R27, R20, R26 ;  /* 0x000000141b147224 */ /* 0x000fe200078e021a */
[----:B------:R-:W-:Y:S01]  /*15d0*/  IABS R26, R40 ;  /* 0x00000028001a7213 */ /* 0x000fe20000000000 */
[--C-:B------:R-:W-:Y:S01]  /*15e0*/  @!P6 IMAD.IADD R15, R15, 0x1, -R27.reuse ;  /* 0x000000010f0fe824 */ /* 0x100fe200078e0a1b */
[C---:B------:R-:W-:Y:S01]  /*15f0*/  ISETP.GT.U32.AND P6, PT, R27.reuse, R19, PT ;  /* 0x000000131b00720c */ /* 0x040fe20003fc4070 */
[----:B------:R-:W-:Y:S01]  /*1600*/  @!P2 IMAD.IADD R18, R18, 0x1, -R27 ;  /* 0x000000011212a824 */ /* 0x000fe200078e0a1b */
[----:B------:R-:W-:Y:S01]  /*1610*/  ISETP.GT.U32.AND P2, PT, R27, R20, PT ;  /* 0x000000141b00720c */ /* 0x000fe20003f44070 */
[----:B------:R-:W-:-:S04]  /*1620*/  IMAD.HI.U32 R2, R4, R24, RZ ;  /* 0x0000001804027227 */ /* 0x000fc800078e00ff */
[----:B------:R-:W-:Y:S01]  /*1630*/  @!P3 IMAD.MOV R0, RZ, RZ, -R0 ;  /* 0x000000ffff00b224 */ /* 0x000fe200078e0a00 */
[----:B------:R-:W-:Y:S01]  /*1640*/  ISETP.GT.U32.AND P3, PT, R27, R13, PT ;  /* 0x0000000d1b00720c */ /* 0x000fe20003f64070 */
[----:B------:R-:W-:-:S04]  /*1650*/  IMAD.HI.U32 R21, R4, R26, RZ ;  /* 0x0000001a04157227 */ /* 0x000fc800078e00ff */
[--C-:B------:R-:W-:Y:S01]  /*1660*/  @!P6 IMAD.IADD R19, R19, 0x1, -R27.reuse ;  /* 0x000000011313e824 */ /* 0x100fe200078e0a1b */
[C---:B------:R-:W-:Y:S01]  /*1670*/  ISETP.GT.U32.AND P6, PT, R27.reuse, R11, PT ;  /* 0x0000000b1b00720c */ /* 0x040fe20003fc4070 */
[----:B------:R-:W-:Y:S01]  /*1680*/  @!P2 IMAD.IADD R20, R20, 0x1, -R27 ;  /* 0x000000011414a824 */ /* 0x000fe200078e0a1b */
[----:B------:R-:W-:Y:S01]  /*1690*/  ISETP.GT.U32.AND P2, PT, R27, R12, PT ;  /* 0x0000000c1b00720c */ /* 0x000fe20003f44070 */
[----:B------:R-:W-:-:S04]  /*16a0*/  IMAD.HI.U32 R22, R4, R28, RZ ;  /* 0x0000001c04167227 */ /* 0x000fc800078e00ff */
[----:B------:R-:W-:Y:S02]  /*16b0*/  IMAD.MOV R25, RZ, RZ, -R2 ;  /* 0x000000ffff197224 */ /* 0x000fe400078e0a02 */
[----:B------:R-:W-:-:S04]  /*16c0*/  IMAD.HI.U32 R2, R4, R31, RZ ;  /* 0x0000001f04027227 */ /* 0x000fc800078e00ff */
[----:B------:R-:W-:Y:S02]  /*16d0*/  IMAD.MOV R21, RZ, RZ, -R21 ;  /* 0x000000ffff157224 */ /* 0x000fe400078e0a15 */
[----:B------:R-:W-:Y:S02]  /*16e0*/  IMAD.MOV R22, RZ, RZ, -R22 ;  /* 0x000000ffff167224 */ /* 0x000fe400078e0a16 */
[----:B------:R-:W-:-:S04]  /*16f0*/  IMAD.HI.U32 R23, R4, R29, RZ ;  /* 0x0000001d04177227 */ /* 0x000fc800078e00ff */
[C---:B------:R-:W-:Y:S01]  /*1700*/  IMAD R4, R27.reuse, R25, R24 ;  /* 0x000000191b047224 */ /* 0x040fe200078e0218 */
[----:B------:R-:W-:Y:S01]  /*1710*/  SHF.R.S32.HI R25, RZ, 0x2, R14 ;  /* 0x00000002ff197819 */ /* 0x000fe2000001140e */
[----:B------:R-:W-:Y:S02]  /*1720*/  IMAD.MOV R24, RZ, RZ, -R2 ;  /* 0x000000ffff187224 */ /* 0x000fe400078e0a02 */
[----:B------:R-:W-:Y:S01]  /*1730*/  IMAD R21, R27, R21, R26 ;  /* 0x000000151b157224 */ /* 0x000fe200078e021a */
[----:B------:R-:W-:Y:S01]  /*1740*/  SGXT R25, R25, 0x1 ;  /* 0x000000011919781a */ /* 0x000fe20000000200 */
[----:B------:R-:W-:Y:S02]  /*1750*/  IMAD R22, R27, R22, R28 ;  /* 0x000000161b167224 */ /* 0x000fe400078e021c */
[----:B------:R-:W-:Y:S01]  /*1760*/  @!P6 IMAD.IADD R11, R11, 0x1, -R27 ;  /* 0x000000010b0be824 */ /* 0x000fe200078e0a1b */
[----:B------:R-:W-:Y:S01]  /*1770*/  ISETP.GT.U32.AND P6, PT, R27, R19, PT ;  /* 0x000000131b00720c */ /* 0x000fe20003fc4070 */
[----:B------:R-:W-:Y:S01]  /*1780*/  IMAD.MOV.U32 R2, RZ, RZ, R9 ;  /* 0x000000ffff027224 */ /* 0x000fe200078e0009 */
[----:B------:R-:W-:Y:S01]  /*1790*/  LOP3.LUT R26, R25, 0x90, RZ, 0xc0, !PT ;  /* 0x00000090191a7812 */ /* 0x000fe200078ec0ff */
[----:B------:R-:W-:Y:S01]  /*17a0*/  @!P4 IMAD.MOV R5, RZ, RZ, -R5 ;  /* 0x000000ffff05c224 */ /* 0x000fe200078e0a05 */
[C---:B------:R-:W-:Y:S01]  /*17b0*/  ISETP.GT.U32.AND P4, PT, R27.reuse, R15, PT ;  /* 0x0000000f1b00720c */ /* 0x040fe20003f84070 */
[----:B------:R-:W-:Y:S01]  /*17c0*/  @!P5 IMAD.MOV R2, RZ, RZ, -R2 ;  /* 0x000000ffff02d224 */ /* 0x000fe200078e0a02 */
[C---:B------:R-:W-:Y:S01]  /*17d0*/  ISETP.GT.U32.AND P5, PT, R27.reuse, R18, PT ;  /* 0x000000121b00720c */ /* 0x040fe20003fa4070 */
[----:B------:R-:W-:Y:S01]  /*17e0*/  @!P1 IMAD.MOV R11, RZ, RZ, -R11 ;  /* 0x000000ffff0b9224 */ /* 0x000fe200078e0a0b */
[C---:B------:R-:W-:Y:S01]  /*17f0*/  ISETP.GT.U32.AND P1, PT, R27.reuse, R4, PT ;  /* 0x000000041b00720c */ /* 0x040fe20003f24070 */
[--C-:B------:R-:W-:Y:S01]  /*1800*/  @!P2 IMAD.IADD R12, R12, 0x1, -R27.reuse ;  /* 0x000000010c0ca824 */ /* 0x100fe200078e0a1b */
[----:B------:R-:W-:Y:S01]  /*1810*/  ISETP.GT.U32.AND P2, PT, R27, R21, PT ;  /* 0x000000151b00720c */ /* 0x000fe20003f44070 */
[----:B------:R-:W-:Y:S01]  /*1820*/  @!P3 IMAD.IADD R13, R13, 0x1, -R27 ;  /* 0x000000010d0db824 */ /* 0x000fe200078e0a1b */
[----:B------:R-:W-:Y:S01]  /*1830*/  ISETP.GT.U32.AND P3, PT, R27, R22, PT ;  /* 0x000000161b00720c */ /* 0x000fe20003f64070 */
[----:B------:R-:W-:-:S02]  /*1840*/  IMAD.MOV R30, RZ, RZ, -R23 ;  /* 0x000000ffff1e7224 */ /* 0x000fc400078e0a17 */
[C---:B------:R-:W-:Y:S02]  /*1850*/  IMAD R24, R27.reuse, R24, R31 ;  /* 0x000000181b187224 */ /* 0x040fe400078e021f */
[----:B------:R-:W-:Y:S01]  /*1860*/  IMAD R23, R27, R30, R29 ;  /* 0x0000001e1b177224 */ /* 0x000fe200078e021d */
[----:B------:R-:W-:Y:S01]  /*1870*/  CS2R R28, SRZ ;  /* 0x00000000001c7805 */ /* 0x000fe2000001ff00 */
[--C-:B------:R-:W-:Y:S01]  /*1880*/  @!P4 IMAD.IADD R15, R15, 0x1, -R27.reuse ;  /* 0x000000010f0fc824 */ /* 0x100fe200078e0a1b */
[----:B------:R-:W-:Y:S01]  /*1890*/  CS2R R30, SRZ ;  /* 0x00000000001e7805 */ /* 0x000fe2000001ff00 */
[--C-:B------:R-:W-:Y:S01]  /*18a0*/  @!P5 IMAD.IADD R18, R18, 0x1, -R27.reuse ;  /* 0x000000011212d824 */ /* 0x100fe200078e0a1b */
[C---:B------:R-:W-:Y:S01]  /*18b0*/  ISETP.GT.U32.AND P4, PT, R27.reuse, R23, PT ;  /* 0x000000171b00720c */ /* 0x040fe20003f84070 */
[--C-:B------:R-:W-:Y:S01]  /*18c0*/  @!P1 IMAD.IADD R4, R4, 0x1, -R27.reuse ;  /* 0x0000000104049824 */ /* 0x100fe200078e0a1b */
[----:B------:R-:W-:Y:S01]  /*18d0*/  ISETP.GT.U32.AND P5, PT, R27, R24, PT ;  /* 0x000000181b00720c */ /* 0x000fe20003fa4070 */
[--C-:B------:R-:W-:Y:S01]  /*18e0*/  @!P2 IMAD.IADD R21, R21, 0x1, -R27.reuse ;  /* 0x000000011515a824 */ /* 0x100fe200078e0a1b */
[----:B------:R-:W-:Y:S01]  /*18f0*/  ISETP.GE.AND P1, PT, R34, RZ, PT ;  /* 0x000000ff2200720c */ /* 0x000fe20003f26270 */
[--C-:B------:R-:W-:Y:S01]  /*1900*/  @!P3 IMAD.IADD R22, R22, 0x1, -R27.reuse ;  /* 0x000000011616b824 */ /* 0x100fe200078e0a1b */
[----:B------:R-:W-:Y:S01]  /*1910*/  ISETP.GE.AND P2, PT, R35, RZ, PT ;  /* 0x000000ff2300720c */ /* 0x000fe20003f46270 */
[--C-:B------:R-:W-:Y:S01]  /*1920*/  @!P6 IMAD.IADD R19, R19, 0x1, -R27.reuse ;  /* 0x000000011313e824 */ /* 0x100fe200078e0a1b */
[----:B------:R-:W-:Y:S01]  /*1930*/  ISETP.GE.AND P3, PT, R36, RZ, PT ;  /* 0x000000ff2400720c */ /* 0x000fe20003f66270 */
[----:B------:R-:W-:Y:S01]  /*1940*/  @!P0 IMAD.MOV R10, RZ, RZ, -R10 ;  /* 0x000000ffff0a8224 */ /* 0x000fe200078e0a0a */
[----:B------:R-:W-:Y:S01]  /*1950*/  ISETP.GE.AND P6, PT, R33, RZ, PT ;  /* 0x000000ff2100720c */ /* 0x000fe20003fc6270 */
[----:B------:R-:W-:Y:S01]  /*1960*/  IMAD.SHL.U32 R9, R14, 0x20, RZ ;  /* 0x000000200e097824 */ /* 0x000fe200078e00ff */
[----:B------:R-:W-:Y:S01]  /*1970*/  ISETP.GT.U32.AND P0, PT, R27, R20, PT ;  /* 0x000000141b00720c */ /* 0x000fe20003f04070 */
[--C-:B------:R-:W-:Y:S01]  /*1980*/  @!P4 IMAD.IADD R23, R23, 0x1, -R27.reuse ;  /* 0x000000011717c824 */ /* 0x100fe200078e0a1b */
[----:B------:R-:W-:Y:S01]  /*1990*/  ISETP.GE.AND P4, PT, R37, RZ, PT ;  /* 0x000000ff2500720c */ /* 0x000fe20003f86270 */
[----:B------:R-:W-:Y:S01]  /*19a0*/  @!P5 IMAD.IADD R24, R24, 0x1, -R27 ;  /* 0x000000011818d824 */ /* 0x000fe200078e0a1b */
[C---:B------:R-:W-:Y:S01]  /*19b0*/  ISETP.GT.U32.AND P5, PT, R27.reuse, R4, PT ;  /* 0x000000041b00720c */ /* 0x040fe20003fa4070 */
[----:B------:R-:W-:Y:S01]  /*19c0*/  @!P1 IMAD.MOV R13, RZ, RZ, -R13 ;  /* 0x000000ffff0d9224 */ /* 0x000fe200078e0a0d */
[C---:B------:R-:W-:Y:S01]  /*19d0*/  ISETP.GT.U32.AND P1, PT, R27.reuse, R21, PT ;  /* 0x000000151b00720c */ /* 0x040fe20003f24070 */
[----:B------:R-:W-:Y:S01]  /*19e0*/  @!P2 IMAD.MOV R15, RZ, RZ, -R15 ;  /* 0x000000ffff0fa224 */ /* 0x000fe200078e0a0f */
[C---:B------:R-:W-:Y:S01]  /*19f0*/  ISETP.GT.U32.AND P2, PT, R27.reuse, R22, PT ;  /* 0x000000161b00720c */ /* 0x040fe20003f44070 */
[----:B------:R-:W-:Y:S01]  /*1a00*/  @!P3 IMAD.MOV R18, RZ, RZ, -R18 ;  /* 0x000000ffff12b224 */ /* 0x000fe200078e0a12 */
[C---:B------:R-:W-:Y:S01]  /*1a10*/  ISETP.GT.U32.AND P3, PT, R27.reuse, R23, PT ;  /* 0x000000171b00720c */ /* 0x040fe20003f64070 */
[----:B------:R-:W-:Y:S01]  /*1a20*/  @!P6 IMAD.MOV R12, RZ, RZ, -R12 ;  /* 0x000000ffff0ce224 */ /* 0x000fe200078e0a0c */
[----:B------:R-:W-:Y:S01]  /*1a30*/  ISETP.GT.U32.AND P6, PT, R27, R24, PT ;  /* 0x000000181b00720c */ /* 0x000fe20003fc4070 */
[----:B------:R-:W-:Y:S01]  /*1a40*/  @!P0 IMAD.IADD R20, R20, 0x1, -R27 ;  /* 0x0000000114148824 */ /* 0x000fe200078e0a1b */
[----:B------:R-:W-:Y:S01]  /*1a50*/  ISETP.GE.AND P0, PT, R32, RZ, PT ;  /* 0x000000ff2000720c */ /* 0x000fe20003f06270 */
[----:B------:R-:W-:Y:S01]  /*1a60*/  @!P4 IMAD.MOV R19, RZ, RZ, -R19 ;  /* 0x000000ffff13c224 */ /* 0x000fe200078e0a13 */
[----:B------:R-:W-:Y:S01]  /*1a70*/  ISETP.GE.AND P4, PT, R38, RZ, PT ;  /* 0x000000ff2600720c */ /* 0x000fe20003f86270 */
[--C-:B------:R-:W-:Y:S01]  /*1a80*/  @!P5 IMAD.IADD R4, R4, 0x1, -R27.reuse ;  /* 0x000000010404d824 */ /* 0x100fe200078e0a1b */
[----:B------:R-:W-:Y:S01]  /*1a90*/  ISETP.GE.AND P5, PT, R39, RZ, PT ;  /* 0x000000ff2700720c */ /* 0x000fe20003fa6270 */
[--C-:B------:R-:W-:Y:S01]  /*1aa0*/  @!P1 IMAD.IADD R21, R21, 0x1, -R27.reuse ;  /* 0x0000000115159824 */ /* 0x100fe200078e0a1b */
[----:B------:R-:W-:Y:S01]  /*1ab0*/  ISETP.GE.AND P1, PT, R40, RZ, PT ;  /* 0x000000ff2800720c */ /* 0x000fe20003f26270 */
[--C-:B------:R-:W-:Y:S01]  /*1ac0*/  @!P2 IMAD.IADD R22, R22, 0x1, -R27.reuse ;  /* 0x000000011616a824 */ /* 0x100fe200078e0a1b */
[----:B------:R-:W-:Y:S01]  /*1ad0*/  ISETP.GE.AND P2, PT, R41, RZ, PT ;  /* 0x000000ff2900720c */ /* 0x000fe20003f46270 */
[--C-:B------:R-:W-:Y:S01]  /*1ae0*/  @!P3 IMAD.IADD R23, R23, 0x1, -R27.reuse ;  /* 0x000000011717b824 */ /* 0x100fe200078e0a1b */
[----:B------:R-:W-:Y:S01]  /*1af0*/  ISETP.GE.AND P3, PT, R42, RZ, PT ;  /* 0x000000ff2a00720c */ /* 0x000fe20003f66270 */
[----:B------:R-:W-:Y:S01]  /*1b00*/  @!P6 IMAD.IADD R24, R24, 0x1, -R27 ;  /* 0x000000011818e824 */ /* 0x000fe200078e0a1b */
[----:B------:R-:W-:Y:S01]  /*1b10*/  ISETP.NE.AND P6, PT, R3, RZ, PT ;  /* 0x000000ff0300720c */ /* 0x000fe20003fc5270 */
[----:B------:R-:W-:Y:S01]  /*1b20*/  IMAD R16, R16, UR16, RZ ;  /* 0x0000001010107c24 */ /* 0x000fe2000f8e02ff */
[----:B------:R-:W-:Y:S01]  /*1b30*/  LOP3.LUT R3, RZ, R3, RZ, 0x33, !PT ;  /* 0x00000003ff037212 */ /* 0x000fe200078e33ff */
[----:B------:R-:W-:Y:S01]  /*1b40*/  @!P4 IMAD.MOV R20, RZ, RZ, -R20 ;  /* 0x000000ffff14c224 */ /* 0x000fe200078e0a14 */
[----:B------:R-:W-:Y:S01]  /*1b50*/  LOP3.LUT R9, R26, 0xf60, R9, 0xf8, !PT ;  /* 0x00000f601a097812 */ /* 0x000fe200078ef809 */
[----:B------:R-:W-:Y:S01]  /*1b60*/  @!P5 IMAD.MOV R4, RZ, RZ, -R4 ;  /* 0x000000ffff04d224 */ /* 0x000fe200078e0a04 */
[C---:B------:R-:W-:Y:S01]  /*1b70*/  SEL R0, R3.reuse, R0, !P6 ;  /* 0x0000000003007207 */ /* 0x040fe20007000000 */
        /* <DEDUP_REMOVED lines=8> */
[----:B------:R-:W-:Y:S01]  /*1c00*/  IMAD R0, R0, UR4, RZ ;  /* 0x0000000400007c24 */ /* 0x000fe2000f8e02ff */
[----:B------:R-:W-:Y:S01]  /*1c10*/  SEL R12, R3, R12, !P6 ;  /* 0x0000000c030c7207 */ /* 0x000fe20007000000 */
[----:B------:R-:W-:Y:S01]  /*1c20*/  IMAD R5, R5, UR4, RZ ;  /* 0x0000000405057c24 */ /* 0x000fe2000f8e02ff */
[C---:B------:R-:W-:Y:S01]  /*1c30*/  SEL R13, R3.reuse, R13, !P6 ;  /* 0x0000000d030d7207 */ /* 0x040fe20007000000 */
[----:B------:R-:W-:Y:S01]  /*1c40*/  IMAD R10, R10, UR4, RZ ;  /* 0x000000040a0a7c24 */ /* 0x000fe2000f8e02ff */
[C---:B------:R-:W-:Y:S01]  /*1c50*/  SEL R15, R3.reuse, R15, !P6 ;  /* 0x0000000f030f7207 */ /* 0x040fe20007000000 */
[----:B------:R-:W-:Y:S01]  /*1c60*/  IMAD R2, R2, UR4, RZ ;  /* 0x0000000402027c24 */ /* 0x000fe2000f8e02ff */
[----:B------:R-:W-:Y:S01]  /*1c70*/  SEL R18, R3, R18, !P6 ;  /* 0x0000001203127207 */ /* 0x000fe20007000000 */
[----:B------:R-:W-:Y:S01]  /*1c80*/  IMAD R17, R17, UR16, RZ ;  /* 0x0000001011117c24 */ /* 0x000fe2000f8e02ff */
[----:B------:R-:W-:Y:S01]  /*1c90*/  SEL R19, R3, R19, !P6 ;  /* 0x0000001303137207 */ /* 0x000fe20007000000 */
[----:B------:R-:W-:Y:S01]  /*1ca0*/  IMAD R15, R15, UR4, RZ ;  /* 0x000000040f0f7c24 */ /* 0x000fe2000f8e02ff */
[C---:B------:R-:W-:Y:S01]  /*1cb0*/  SEL R20, R3.reuse, R20, !P6 ;  /* 0x0000001403147207 */ /* 0x040fe20007000000 */
[----:B------:R-:W-:Y:S01]  /*1cc0*/  IMAD R18, R18, UR4, RZ ;  /* 0x0000000412127c24 */ /* 0x000fe2000f8e02ff */
[----:B------:R-:W-:Y:S01]  /*1cd0*/  SEL R4, R3, R4, !P6 ;  /* 0x0000000403047207 */ /* 0x000fe20007000000 */
[----:B------:R-:W-:Y:S01]  /*1ce0*/  IMAD R19, R19, UR4, RZ ;  /* 0x0000000413137c24 */ /* 0x000fe2000f8e02ff */
[C---:B------:R-:W-:Y:S01]  /*1cf0*/  SEL R21, R3.reuse, R21, !P6 ;  /* 0x0000001503157207 */ /* 0x040fe20007000000 */
[----:B------:R-:W-:Y:S01]  /*1d00*/  IMAD R20, R20, UR4, RZ ;  /* 0x0000000414147c24 */ /* 0x000fe2000f8e02ff */
[----:B------:R-:W-:-:S02]  /*1d10*/  SEL R22, R3, R22, !P6 ;  /* 0x0000001603167207 */ /* 0x000fc40007000000 */
[----:B------:R-:W-:Y:S02]  /*1d20*/  CS2R R32, SRZ ;  /* 0x0000000000207805 */ /* 0x000fe4000001ff00 */
[----:B------:R-:W-:Y:S01]  /*1d30*/  SEL R23, R3, R23, !P6 ;  /* 0x0000001703177207 */ /* 0x000fe20007000000 */
[----:B------:R-:W-:Y:S01]  /*1d40*/  IMAD R21, R21, UR4, RZ ;  /* 0x0000000415157c24 */ /* 0x000fe2000f8e02ff */
[----:B------:R-:W-:Y:S01]  /*1d50*/  IADD3 R25, P2, R0, UR8, RZ ;  /* 0x0000000800197c10 */ /* 0x000fe2000ff5e0ff */
[----:B------:R-:W-:Y:S01]  /*1d60*/  IMAD R22, R22, UR4, RZ ;  /* 0x0000000416167c24 */ /* 0x000fe2000f8e02ff */
[----:B------:R-:W-:Y:S01]  /*1d70*/  SEL R3, R3, R24, !P6 ;  /* 0x0000001803037207 */ /* 0x000fe20007000000 */
[----:B------:R-:W-:Y:S01]  /*1d80*/  IMAD R24, R11, UR4, RZ ;  /* 0x000000040b187c24 */ /* 0x000fe2000f8e02ff */
[----:B------:R-:W-:Y:S01]  /*1d90*/  R2UR UR50, R25 ;  /* 0x00000000193272ca */ /* 0x000fe200000e0000 */
[----:B------:R-:W-:Y:S01]  /*1da0*/  IMAD R25, R12, UR4, RZ ;  /* 0x000000040c197c24 */ /* 0x000fe2000f8e02ff */
[----:B------:R-:W-:Y:S01]  /*1db0*/  IADD3 R26, P3, R5, UR8, RZ ;  /* 0x00000008051a7c10 */ /* 0x000fe2000ff7e0ff */
[----:B------:R-:W-:Y:S01]  /*1dc0*/  IMAD R3, R3, UR4, RZ ;  /* 0x0000000403037c24 */ /* 0x000fe2000f8e02ff */
[----:B------:R-:W-:Y:S01]  /*1dd0*/  IADD3 R12, P0, R24, UR8, RZ ;  /* 0x00000008180c7c10 */ /* 0x000fe2000ff1e0ff */
[----:B------:R-:W-:Y:S01]  /*1de0*/  IMAD R23, R23, UR4, RZ ;  /* 0x0000000417177c24 */ /* 0x000fe2000f8e02ff */
[----:B------:R-:W-:-:S02]  /*1df0*/  R2UR UR49, R26 ;  /* 0x000000001a3172ca */ /* 0x000fc400000e0000 */
[----:B------:R-:W-:Y:S02]  /*1e00*/  CS2R R34, SRZ ;  /* 0x0000000000227805 */ /* 0x000fe4000001ff00 */
[----:B------:R-:W-:Y:S02]  /*1e10*/  R2UR UR46, R12 ;  /* 0x000000000c2e72ca */ /* 0x000fe400000e0000 */
[----:B------:R-:W-:Y:S02]  /*1e20*/  CS2R R36, SRZ ;  /* 0x0000000000247805 */ /* 0x000fe4000001ff00 */
[----:B------:R-:W-:Y:S02]  /*1e30*/  SHF.R.S32.HI R12, RZ, 0x1f, R5 ;  /* 0x0000001fff0c7819 */ /* 0x000fe40000011405 */
[----:B------:R-:W-:Y:S02]  /*1e40*/  CS2R R38, SRZ ;  /* 0x0000000000267805 */ /* 0x000fe4000001ff00 */
[----:B------:R-:W-:-:S02]  /*1e50*/  IADD3 R11, P1, R25, UR8, RZ ;  /* 0x00000008190b7c10 */ /* 0x000fc4000ff3e0ff */
[----:B------:R-:W-:Y:S02]  /*1e60*/  IADD3.X R12, R12, UR9, RZ, P3, !PT ;  /* 0x000000090c0c7c10 */ /* 0x000fe40009ffe4ff */
[----:B------:R-:W-:Y:S02]  /*1e70*/  IADD3 R5, P3, R15, UR8, RZ ;  /* 0x000000080f057c10 */ /* 0x000fe4000ff7e0ff */
[----:B------:R-:W-:Y:S02]  /*1e80*/  IADD3 R26, P5, R10, UR8, RZ ;  /* 0x000000080a1a7c10 */ /* 0x000fe4000ffbe0ff */
[----:B------:R-:W-:Y:S02]  /*1e90*/  R2UR UR43, R5 ;  /* 0x00000000052b72ca */ /* 0x000fe400000e0000 */
[----:B------:R-:W-:Y:S02]  /*1ea0*/  SHF.R.S32.HI R5, RZ, 0x1f, R24 ;  /* 0x0000001fff057819 */ /* 0x000fe40000011418 */
[----:B------:R-:W-:-:S02]  /*1eb0*/  SHF.R.S32.HI R10, RZ, 0x1f, R10 ;  /* 0x0000001fff0a7819 */ /* 0x000fc4000001140a */
[----:B------:R-:W-:Y:S02]  /*1ec0*/  IADD3.X R5, R5, UR9, RZ, P0, !PT ;  /* 0x0000000905057c10 */ /* 0x000fe400087fe4ff */
[----:B------:R-:W-:Y:S02]  /*1ed0*/  R2UR UR45, R11 ;  /* 0x000000000b2d72ca */ /* 0x000fe400000e0000 */
[----:B------:R-:W-:Y:S02]  /*1ee0*/  R2UR UR32, R5 ;  /* 0x00000000052072ca */ /* 0x000fe400000e0000 */
[----:B------:R-:W0:Y:S01]  /*1ef0*/  LDC R5, c[0x0][0x238] ;  /* 0x00008e00ff057b82 */ /* 0x000e220000000800 */
[----:B------:R-:W-:Y:S02]  /*1f00*/  IADD3 R27, P4, R2, UR8, RZ ;  /* 0x00000008021b7c10 */ /* 0x000fe4000ff9e0ff */
[----:B------:R-:W-:Y:S01]  /*1f10*/  R2UR UR47, R26 ;  /* 0x000000001a2f72ca */ /* 0x000fe200000e0000 */
[----:B------:R-:W-:Y:S01]  /*1f20*/  IMAD R26, R13, UR4, RZ ;  /* 0x000000040d1a7c24 */ /* 0x000fe2000f8e02ff */
[----:B------:R-:W-:-:S02]  /*1f30*/  SHF.R.S32.HI R11, RZ, 0x1f, R2 ;  /* 0x0000001fff0b7819 */ /* 0x000fc40000011402 */
[----:B------:R-:W-:Y:S02]  /*1f40*/  SHF.R.S32.HI R13, RZ, 0x1f, R0 ;  /* 0x0000001fff0d7819 */ /* 0x000fe40000011400 */
[----:B------:R-:W-:Y:S02]  /*1f50*/  IADD3.X R10, R10, UR9, RZ, P5, !PT ;  /* 0x000000090a0a7c10 */ /* 0x000fe4000affe4ff */
[----:B------:R-:W-:Y:S02]  /*1f60*/  IADD3 R0, P5, R19, UR8, RZ ;  /* 0x0000000813007c10 */ /* 0x000fe4000ffbe0ff */
[----:B------:R-:W-:Y:S02]  /*1f70*/  IADD3.X R11, R11, UR9, RZ, P4, !PT ;  /* 0x000000090b0b7c10 */ /* 0x000fe4000a7fe4ff */
[----:B------:R-:W-:Y:S02]  /*1f80*/  IADD3 R2, P4, R18, UR8, RZ ;  /* 0x0000000812027c10 */ /* 0x000fe4000ff9e0ff */
[----:B------:R-:W-:-:S02]  /*1f90*/  R2UR UR48, R27 ;  /* 0x000000001b3072ca */ /* 0x000fc400000e0000 */
[----:B------:R-:W-:Y:S02]  /*1fa0*/  IADD3.X R13, R13, UR9, RZ, P2, !PT ;  /* 0x000000090d0d7c10 */ /* 0x000fe400097fe4ff */
[----:B------:R-:W-:Y:S02]  /*1fb0*/  R2UR UR41, R0 ;  /* 0x00000000002972ca */ /* 0x000fe400000e0000 */
[----:B------:R-:W-:Y:S01]  /*1fc0*/  IADD3 R27, P2, R26, UR8, RZ ;  /* 0x000000081a1b7c10 */ /* 0x000fe2000ff5e0ff */
[C---:B0-----:R-:W-:Y:S01]  /*1fd0*/  IMAD R50, R5.reuse, 0x1f, RZ ;  /* 0x0000001f05327824 */ /* 0x041fe200078e02ff */
[----:B------:R-:W-:Y:S01]  /*1fe0*/  SHF.R.S32.HI R0, RZ, 0x1f, R25 ;  /* 0x0000001fff007819 */ /* 0x000fe20000011419 */
[C---:B------:R-:W-:Y:S01]  /*1ff0*/  IMAD R51, R5.reuse, 0x1e, RZ ;  /* 0x0000001e05337824 */ /* 0x040fe200078e02ff */
[----:B------:R-:W-:Y:S01]  /*2000*/  R2UR UR42, R2 ;  /* 0x00000000022a72ca */ /* 0x000fe200000e0000 */
[C---:B------:R-:W-:Y:S01]  /*2010*/  IMAD R52, R5.reuse, 0x1d, RZ ;  /* 0x0000001d05347824 */ /* 0x040fe200078e02ff */
[----:B------:R-:W-:Y:S01]  /*2020*/  SHF.R.S32.HI R2, RZ, 0x1f, R15 ;  /* 0x0000001fff027819 */ /* 0x000fe2000001140f */
[----:B------:R-:W-:Y:S01]  /*2030*/  IMAD R53, R5, 0x1c, RZ ;  /* 0x0000001c05357824 */ /* 0x000fe200078e02ff */
[----:B------:R-:W-:Y:S01]  /*2040*/  R2UR UR44, R27 ;  /* 0x000000001b2c72ca */ /* 0x000fe200000e0000 */
[----:B------:R-:W-:Y:S01]  /*2050*/  IMAD R27, R4, UR4, RZ ;  /* 0x00000004041b7c24 */ /* 0x000fe2000f8e02ff */
[----:B------:R-:W-:Y:S01]  /*2060*/  IADD3.X R0, R0, UR9, RZ, P1, !PT ;  /* 0x0000000900007c10 */ /* 0x000fe20008ffe4ff */
[C---:B------:R-:W-:Y:S01]  /*2070*/  IMAD R54, R5.reuse, 0x1b, RZ ;  /* 0x0000001b05367824 */ /* 0x040fe200078e02ff */
[----:B------:R-:W-:Y:S01]  /*2080*/  SHF.R.S32.HI R18, RZ, 0x1f, R18 ;  /* 0x0000001fff127819 */ /* 0x000fe20000011412 */
[C---:B------:R-:W-:Y:S01]  /*2090*/  IMAD R55, R5.reuse, 0x1a, RZ ;  /* 0x0000001a05377824 */ /* 0x040fe200078e02ff */
[----:B------:R-:W-:Y:S01]  /*20a0*/  SHF.R.S32.HI R4, RZ, 0x1f, R26 ;  /* 0x0000001fff047819 */ /* 0x000fe2000001141a */
[C---:B------:R-:W-:Y:S01]  /*20b0*/  IMAD R152, R5.reuse, 0x19, RZ ;  /* 0x0000001905987824 */ /* 0x040fe200078e02ff */
[----:B------:R-:W-:Y:S01]  /*20c0*/  IADD3.X R2, R2, UR9, RZ, P3, !PT ;  /* 0x0000000902027c10 */ /* 0x000fe20009ffe4ff */
[C---:B------:R-:W-:Y:S01]  /*20d0*/  IMAD R153, R5.reuse, 0x18, RZ ;  /* 0x0000001805997824 */ /* 0x040fe200078e02ff */
[----:B------:R-:W-:Y:S01]  /*20e0*/  R2UR UR31, R0 ;  /* 0x00000000001f72ca */ /* 0x000fe200000e0000 */
[C---:B------:R-:W-:Y:S01]  /*20f0*/  IMAD R154, R5.reuse, 0x17, RZ ;  /* 0x00000017059a7824 */ /* 0x040fe200078e02ff */
[----:B------:R-:W-:Y:S01]  /*2100*/  IADD3.X R0, R18, UR9, RZ, P4, !PT ;  /* 0x0000000912007c10 */ /* 0x000fe2000a7fe4ff */
[C---:B------:R-:W-:Y:S01]  /*2110*/  IMAD R155, R5.reuse, 0x16, RZ ;  /* 0x00000016059b7824 */ /* 0x040fe200078e02ff */
[----:B------:R-:W-:Y:S01]  /*2120*/  IADD3.X R4, R4, UR9, RZ, P2, !PT ;  /* 0x0000000904047c10 */ /* 0x000fe200097fe4ff */
[C---:B------:R-:W-:Y:S01]  /*2130*/  IMAD R156, R5.reuse, 0x15, RZ ;  /* 0x00000015059c7824 */ /* 0x040fe200078e02ff */
[----:B------:R-:W-:Y:S01]  /*2140*/  R2UR UR29, R2 ;  /* 0x00000000021d72ca */ /* 0x000fe200000e0000 */
[C---:B------:R-:W-:Y:S01]  /*2150*/  IMAD R157, R5.reuse, 0x14, RZ ;  /* 0x00000014059d7824 */ /* 0x040fe200078e02ff */
[----:B------:R-:W-:Y:S01]  /*2160*/  SHF.R.S32.HI R19, RZ, 0x1f, R19 ;  /* 0x0000001fff137819 */ /* 0x000fe20000011413 */
[----:B------:R-:W-:Y:S01]  /*2170*/  IMAD R158, R5, 0x13, RZ ;  /* 0x00000013059e7824 */ /* 0x000fe200078e02ff */
[----:B------:R-:W-:Y:S01]  /*2180*/  IADD3 R25, P1, R27, UR8, RZ ;  /* 0x000000081b197c10 */ /* 0x000fe2000ff3e0ff */
[C---:B------:R-:W-:Y:S01]  /*2190*/  IMAD R159, R5.reuse, 0x12, RZ ;  /* 0x00000012059f7824 */ /* 0x040fe200078e02ff */
[----:B------:R-:W-:Y:S01]  /*21a0*/  SHF.R.S32.HI R2, RZ, 0x1f, R27 ;  /* 0x0000001fff027819 */ /* 0x000fe2000001141b */
[C---:B------:R-:W-:Y:S01]  /*21b0*/  IMAD R160, R5.reuse, 0x11, RZ ;  /* 0x0000001105a07824 */ /* 0x040fe200078e02ff */
[----:B------:R-:W-:Y:S01]  /*21c0*/  R2UR UR28, R0 ;  /* 0x00000000001c72ca */ /* 0x000fe200000e0000 */
[----:B------:R-:W-:Y:S01]  /*21d0*/  IMAD.SHL.U32 R161, R5, 0x10, RZ ;  /* 0x0000001005a17824 */ /* 0x000fe200078e00ff */
[----:B------:R-:W-:Y:S01]  /*21e0*/  IADD3 R24, P2, R21, UR8, RZ ;  /* 0x0000000815187c10 */ /* 0x000fe2000ff5e0ff */
[C---:B------:R-:W-:Y:S01]  /*21f0*/  IMAD R49, R5.reuse, 0xf, RZ ;  /* 0x0000000f05317824 */ /* 0x040fe200078e02ff */
[----:B------:R-:W-:Y:S01]  /*2200*/  R2UR UR30, R4 ;  /* 0x00000000041e72ca */ /* 0x000fe200000e0000 */
[----:B------:R-:W-:Y:S01]  /*2210*/  IMAD R47, R5, 0xe, RZ ;  /* 0x0000000e052f7824 */ /* 0x000fe200078e02ff */
[----:B------:R-:W-:Y:S01]  /*2220*/  IADD3.X R0, R19, UR9, RZ, P5, !PT ;  /* 0x0000000913007c10 */ /* 0x000fe2000affe4ff */
[C---:B------:R-:W-:Y:S01]  /*2230*/  IMAD R45, R5.reuse, 0xd, RZ ;  /* 0x0000000d052d7824 */ /* 0x040fe200078e02ff */
[----:B------:R-:W-:Y:S01]  /*2240*/  IADD3 R26, P0, R20, UR8, RZ ;  /* 0x00000008141a7c10 */ /* 0x000fe2000ff1e0ff */
[C---:B------:R-:W-:Y:S01]  /*2250*/  IMAD R43, R5.reuse, 0xc, RZ ;  /* 0x0000000c052b7824 */ /* 0x040fe200078e02ff */
[----:B------:R-:W-:Y:S01]  /*2260*/  IADD3 R15, P3, R22, UR8, RZ ;  /* 0x00000008160f7c10 */ /* 0x000fe2000ff7e0ff */
[C---:B------:R-:W-:Y:S01]  /*2270*/  IMAD R41, R5.reuse, 0xb, RZ ;  /* 0x0000000b05297824 */ /* 0x040fe200078e02ff */
[----:B------:R-:W-:Y:S01]  /*2280*/  SHF.R.S32.HI R4, RZ, 0x1f, R20 ;  /* 0x0000001fff047819 */ /* 0x000fe20000011414 */
[C---:B------:R-:W-:Y:S01]  /*2290*/  IMAD.SHL.U32 R250, R5.reuse, 0x8, RZ ;  /* 0x0000000805fa7824 */ /* 0x040fe200078e00ff */
[----:B------:R-:W-:Y:S01]  /*22a0*/  SHF.R.S32.HI R21, RZ, 0x1f, R21 ;  /* 0x0000001fff157819 */ /* 0x000fe20000011415 */
[C---:B------:R-:W-:Y:S01]  /*22b0*/  IMAD R246, R5.reuse, 0x7, RZ ;  /* 0x0000000705f67824 */ /* 0x040fe200078e02ff */
[----:B------:R-:W-:Y:S01]  /*22c0*/  IADD3.X R2, R2, UR9, RZ, P1, !PT ;  /* 0x0000000902027c10 */ /* 0x000fe20008ffe4ff */
[C---:B------:R-:W-:Y:S01]  /*22d0*/  IMAD R242, R5.reuse, 0x6, RZ ;  /* 0x0000000605f27824 */ /* 0x040fe200078e02ff */
[----:B------:R-:W-:Y:S01]  /*22e0*/  R2UR UR35, R12 ;  /* 0x000000000c2372ca */ /* 0x000fe200000e0000 */
[C---:B------:R-:W-:Y:S01]  /*22f0*/  IMAD R237, R5.reuse, 0x5, RZ ;  /* 0x0000000505ed7824 */ /* 0x040fe200078e02ff */
[----:B------:R-:W-:Y:S01]  /*2300*/  R2UR UR33, R10 ;  /* 0x000000000a2172ca */ /* 0x000fe200000e0000 */
[C---:B------:R-:W-:Y:S01]  /*2310*/  IMAD.SHL.U32 R232, R5.reuse, 0x4, RZ ;  /* 0x0000000405e87824 */ /* 0x040fe200078e00ff */
[----:B------:R-:W-:Y:S01]  /*2320*/  R2UR UR27, R0 ;  /* 0x00000000001b72ca */ /* 0x000fe200000e0000 */
[----:B------:R-:W-:Y:S01]  /*2330*/  IMAD R228, R5, 0x3, RZ ;  /* 0x0000000305e47824 */ /* 0x000fe200078e02ff */
[----:B------:R-:W-:Y:S01]  /*2340*/  R2UR UR37, R15 ;  /* 0x000000000f2572ca */ /* 0x000fe200000e0000 */
[----:B------:R-:W-:Y:S01]  /*2350*/  IMAD.SHL.U32 R224, R5, 0x2, RZ ;  /* 0x0000000205e07824 */ /* 0x000fe200078e00ff */
[----:B------:R-:W-:Y:S01]  /*2360*/  IADD3.X R4, R4, UR9, RZ, P0, !PT ;  /* 0x0000000904047c10 */ /* 0x000fe200087fe4ff */
[----:B------:R-:W-:Y:S01]  /*2370*/  UMOV UR4, URZ ;  /* 0x0000003f00047c82 */ /* 0x000fe20008000000 */
[----:B------:R-:W-:Y:S01]  /*2380*/  IADD3.X R0, R21, UR9, RZ, P2, !PT ;  /* 0x0000000915007c10 */ /* 0x000fe200097fe4ff */
[----:B------:R-:W-:Y:S01]  /*2390*/  IMAD R21, R5, 0x9, RZ ;  /* 0x0000000905157824 */ /* 0x000fe200078e02ff */
[----:B------:R-:W-:-:S02]  /*23a0*/  R2UR UR25, R2 ;  /* 0x00000000021972ca */ /* 0x000fc400000e0000 */
[----:B------:R-:W-:Y:S02]  /*23b0*/  SHF.R.S32.HI R12, RZ, 0x1f, R3 ;  /* 0x0000001fff0c7819 */ /* 0x000fe40000011403 */
[----:B------:R-:W-:Y:S02]  /*23c0*/  IADD3 R10, P1, R3, UR8, RZ ;  /* 0x00000008030a7c10 */ /* 0x000fe4000ff3e0ff */
[----:B------:R-:W-:Y:S02]  /*23d0*/  IADD3 R176, P5, R16, R50, RZ ;  /* 0x0000003210b07210 */ /* 0x000fe40007fbe0ff */
[----:B------:R-:W-:Y:S02]  /*23e0*/  SHF.R.S32.HI R2, RZ, 0x1f, R23 ;  /* 0x0000001fff027819 */ /* 0x000fe40000011417 */
[----:B------:R-:W-:Y:S01]  /*23f0*/  IADD3 R15, P0, R23, UR8, RZ ;  /* 0x00000008170f7c10 */ /* 0x000fe2000ff1e0ff */
[----:B------:R0:W-:Y:S01]  /*2400*/  STL [R1+0x16c], R176 ;  /* 0x00016cb001007387 */ /* 0x0001e20000100800 */
[----:B------:R-:W-:Y:S01]  /*2410*/  IADD3 R175, P2, R50, R17, RZ ;  /* 0x0000001132af7210 */ /* 0x000fe20007f5e0ff */
[----:B------:R-:W-:Y:S01]  /*2420*/  IMAD R23, R5, 0xa, RZ ;  /* 0x0000000a05177824 */ /* 0x000fe200078e02ff */
[----:B------:R-:W-:Y:S01]  /*2430*/  IADD3.X R12, R12, UR9, RZ, P1, !PT ;  /* 0x000000090c0c7c10 */ /* 0x000fe20008ffe4ff */
[----:B------:R-:W-:Y:S01]  /*2440*/  USHF.R.U32.HI UR8, URZ, 0x4, UR12 ;  /* 0x000000043f087899 */ /* 0x000fe2000801160c */
[----:B------:R-:W-:Y:S01]  /*2450*/  R2UR UR24, R0 ;  /* 0x00000000001872ca */ /* 0x000fe200000e0000 */
[----:B------:R1:W-:Y:S01]  /*2460*/  STL [R1+0x164], R175 ;  /* 0x000164af01007387 */ /* 0x0003e20000100800 */
[----:B------:R-:W-:Y:S01]  /*2470*/  IADD3.X R2, R2, UR9, RZ, P0, !PT ;  /* 0x0000000902027c10 */ /* 0x000fe200087fe4ff */
[----:B------:R-:W-:Y:S01]  /*2480*/  USGXT.U32 UR8, UR8, 0xe ;  /* 0x0000000e0808789a */ /* 0x000fe20008000000 */
[----:B------:R-:W-:-:S02]  /*2490*/  IADD3 R177, P1, R16, R51, RZ ;  /* 0x0000003310b17210 */ /* 0x000fc40007f3e0ff */
[----:B------:R-:W-:Y:S01]  /*24a0*/  SHF.R.S32.HI R0, RZ, 0x1f, R22 ;  /* 0x0000001fff007819 */ /* 0x000fe20000011416 */
[----:B------:R-:W-:Y:S01]  /*24b0*/  UIADD3 UR6, UP0, UR8, 0x80, URZ ;  /* 0x0000008008067890 */ /* 0x000fe2000ff1e03f */
[C---:B0-----:R-:W-:Y:S01]  /*24c0*/  IADD3 R176, P0, R17.reuse, R51, RZ ;  /* 0x0000003311b07210 */ /* 0x041fe20007f1e0ff */
[----:B------:R0:W-:Y:S01]  /*24d0*/  STL [R1+0x15c], R177 ;  /* 0x00015cb101007387 */ /* 0x0001e20000100800 */
[----:B------:R-:W-:Y:S01]  /*24e0*/  SHF.R.S32.HI R162, RZ, 0x1f, R50 ;  /* 0x0000001fffa27819 */ /* 0x000fe20000011432 */
[----:B------:R-:W-:Y:S01]  /*24f0*/  UIADD3.X UR5, UR4, -0x3ffffff0, URZ, UP0, !UPT ;  /* 0xc000001004057890 */ /* 0x000fe200087fe43f */
[-C--:B-1----:R-:W-:Y:S01]  /*2500*/  IADD3 R175, P4, R16, R52.reuse, RZ ;  /* 0x0000003410af7210 */ /* 0x082fe20007f9e0ff */
[----:B------:R1:W-:Y:S01]  /*2510*/  STL [R1+0x154], R176 ;  /* 0x000154b001007387 */ /* 0x0003e20000100800 */
[----:B------:R-:W-:Y:S01]  /*2520*/  SHF.R.S32.HI R18, RZ, 0x1f, R16 ;  /* 0x0000001fff127819 */ /* 0x000fe20000011410 */
[----:B------:R-:W-:Y:S01]  /*2530*/  UMOV UR4, UR6 ;  /* 0x0000000600047c82 */ /* 0x000fe20008000000 */
[----:B------:R-:W-:Y:S01]  /*2540*/  IADD3.X R0, R0, UR9, RZ, P3, !PT ;  /* 0x0000000900007c10 */ /* 0x000fe20009ffe4ff */
[----:B------:R2:W-:Y:S01]  /*2550*/  STL [R1+0x14c], R175 ;  /* 0x00014caf01007387 */ /* 0x0005e20000100800 */
[----:B------:R-:W-:Y:S01]  /*2560*/  SHF.R.S32.HI R19, RZ, 0x1f, R17 ;  /* 0x0000001fff137819 */ /* 0x000fe20000011411 */
[----:B------:R-:W-:Y:S01]  /*2570*/  UIADD3.64 UR16, UR4, 0x80, URZ ;  /* 0x0000008004107897 */ /* 0x000fe2000fffe03f */
[----:B0-----:R-:W-:Y:S01]  /*2580*/  IADD3 R177, P3, R17, R52, RZ ;  /* 0x0000003411b17210 */ /* 0x001fe20007f7e0ff */
[----:B------:R-:W-:Y:S01]  /*2590*/  UIADD3.64 UR20, UR4, 0x100, URZ ;  /* 0x0000010004147897 */ /* 0x000fe2000fffe03f */
[----:B------:R-:W-:-:S02]  /*25a0*/  SHF.R.S32.HI R163, RZ, 0x1f, R51 ;  /* 0x0000001fffa37819 */ /* 0x000fc40000011433 */
[----:B------:R-:W-:Y:S02]  /*25b0*/  CS2R R50, SRZ ;  /* 0x0000000000327805 */ /* 0x000fe4000001ff00 */
[----:B-1----:R-:W-:Y:S01]  /*25c0*/  IADD3 R176, P6, R16, R53, RZ ;  /* 0x0000003510b07210 */ /* 0x002fe20007fde0ff */
[----:B------:R0:W-:Y:S01]  /*25d0*/  STL [R1+0x144], R177 ;  /* 0x000144b101007387 */ /* 0x0001e20000100800 */
[----:B------:R-:W-:Y:S01]  /*25e0*/  SHF.R.S32.HI R164, RZ, 0x1f, R52 ;  /* 0x0000001fffa47819 */ /* 0x000fe20000011434 */
[----:B--2---:R-:W-:Y:S01]  /*25f0*/  IMAD.X R175, R18, 0x1, R162, P5 ;  /* 0x0000000112af7824 */ /* 0x004fe200028e06a2 */
[----:B------:R-:W-:Y:S01]  /*2600*/  SHF.R.S32.HI R165, RZ, 0x1f, R53 ;  /* 0x0000001fffa57819 */ /* 0x000fe20000011435 */
[----:B------:R1:W-:Y:S01]  /*2610*/  STL [R1+0x13c], R176 ;  /* 0x00013cb001007387 */ /* 0x0003e20000100800 */
[----:B------:R-:W-:Y:S02]  /*2620*/  SHF.R.S32.HI R166, RZ, 0x1f, R54 ;  /* 0x0000001fffa67819 */ /* 0x000fe40000011436 */
[----:B------:R-:W-:Y:S01]  /*2630*/  SHF.R.S32.HI R168, RZ, 0x1f, R152 ;  /* 0x0000001fffa87819 */ /* 0x000fe20000011498 */
[----:B------:R2:W-:Y:S01]  /*2640*/  STL [R1+0x168], R175 ;  /* 0x000168af01007387 */ /* 0x0005e20000100800 */
[----:B------:R-:W-:-:S02]  /*2650*/  SHF.R.S32.HI R169, RZ, 0x1f, R153 ;  /* 0x0000001fffa97819 */ /* 0x000fc40000011499 */
[----:B0-----:R-:W-:Y:S02]  /*2660*/  IADD3 R177, P5, R17, R53, RZ ;  /* 0x0000003511b17210 */ /* 0x001fe40007fbe0ff */
[----:B------:R-:W-:Y:S02]  /*2670*/  CS2R R52, SRZ ;  /* 0x0000000000347805 */ /* 0x000fe4000001ff00 */
[----:B------:R-:W-:Y:S01]  /*2680*/  SHF.R.S32.HI R167, RZ, 0x1f, R55 ;  /* 0x0000001fffa77819 */ /* 0x000fe20000011437 */
[----:B-1----:R-:W-:Y:S01]  /*2690*/  IMAD.X R176, R162, 0x1, R19, P2 ;  /* 0x00000001a2b07824 */ /* 0x002fe200010e0613 */
[----:B------:R-:W-:Y:S01]  /*26a0*/  SHF.R.S32.HI R170, RZ, 0x1f, R154 ;  /* 0x0000001fffaa7819 */ /* 0x000fe2000001149a */
[----:B------:R-:W-:Y:S01]  /*26b0*/  IMAD.X R162, R18, 0x1, R163, P1 ;  /* 0x0000000112a27824 */ /* 0x000fe200008e06a3 */
[----:B------:R-:W-:Y:S01]  /*26c0*/  STL [R1+0x134], R177 ;  /* 0x000134b101007387 */ /* 0x000fe20000100800 */
[----:B--2---:R-:W-:Y:S02]  /*26d0*/  IADD3 R175, P2, R16, R54, RZ ;  /* 0x0000003610af7210 */ /* 0x004fe40007f5e0ff */
[----:B------:R-:W-:Y:S01]  /*26e0*/  SHF.R.S32.HI R171, RZ, 0x1f, R155 ;  /* 0x0000001fffab7819 */ /* 0x000fe2000001149b */
[----:B------:R0:W-:Y:S01]  /*26f0*/  STL [R1+0x160], R176 ;  /* 0x000160b001007387 */ /* 0x0001e20000100800 */
[----:B------:R-:W-:-:S02]  /*2700*/  SHF.R.S32.HI R172, RZ, 0x1f, R156 ;  /* 0x0000001fffac7819 */ /* 0x000fc4000001149c */
[----:B------:R-:W-:Y:S01]  /*2710*/  SHF.R.S32.HI R173, RZ, 0x1f, R157 ;  /* 0x0000001fffad7819 */ /* 0x000fe2000001149d */
[----:B------:R1:W-:Y:S01]  /*2720*/  STL [R1+0x12c], R175 ;  /* 0x00012caf01007387 */ /* 0x0003e20000100800 */
[----:B------:R-:W-:Y:S02]  /*2730*/  SHF.R.S32.HI R174, RZ, 0x1f, R158 ;  /* 0x0000001fffae7819 */ /* 0x000fe4000001149e */
[----:B------:R-:W-:Y:S01]  /*2740*/  SHF.R.S32.HI R48, RZ, 0x1f, R159 ;  /* 0x0000001fff307819 */ /* 0x000fe2000001149f */
[----:B------:R2:W-:Y:S01]  /*2750*/  STL [R1+0x158], R162 ;  /* 0x000158a201007387 */ /* 0x0005e20000100800 */
[----:B------:R-:W-:Y:S02]  /*2760*/  SHF.R.S32.HI R46, RZ, 0x1f, R160 ;  /* 0x0000001fff2e7819 */ /* 0x000fe400000114a0 */
[----:B0-----:R-:W-:Y:S02]  /*2770*/  IADD3 R176, P1, R17, R54, RZ ;  /* 0x0000003611b07210 */ /* 0x001fe40007f3e0ff */
[----:B------:R-:W-:Y:S01]  /*2780*/  SHF.R.S32.HI R44, RZ, 0x1f, R161 ;  /* 0x0000001fff2c7819 */ /* 0x000fe200000114a1 */
[----:B-1----:R-:W-:Y:S01]  /*2790*/  IMAD.X R175, R19, 0x1, R163, P0 ;  /* 0x0000000113af7824 */ /* 0x002fe200000e06a3 */
[----:B------:R-:W-:Y:S01]  /*27a0*/  SHF.R.S32.HI R42, RZ, 0x1f, R49 ;  /* 0x0000001fff2a7819 */ /* 0x000fe20000011431 */
[----:B------:R-:W-:Y:S01]  /*27b0*/  IMAD.X R163, R18, 0x1, R164, P4 ;  /* 0x0000000112a37824 */ /* 0x000fe200020e06a4 */
[----:B------:R-:W-:Y:S01]  /*27c0*/  STL [R1+0x124], R176 ;  /* 0x000124b001007387 */ /* 0x000fe20000100800 */
[----:B--2---:R-:W-:-:S02]  /*27d0*/  IADD3 R162, P0, R16, R55, RZ ;  /* 0x0000003710a27210 */ /* 0x004fc40007f1e0ff */
[----:B------:R-:W-:Y:S01]  /*27e0*/  SHF.R.S32.HI R40, RZ, 0x1f, R47 ;  /* 0x0000001fff287819 */ /* 0x000fe2000001142f */
[----:B------:R0:W-:Y:S01]  /*27f0*/  STL [R1+0x150], R175 ;  /* 0x000150af01007387 */ /* 0x0001e20000100800 */
[----:B------:R-:W-:Y:S02]  /*2800*/  SHF.R.S32.HI R22, RZ, 0x1f, R45 ;  /* 0x0000001fff167819 */ /* 0x000fe4000001142d */
[----:B------:R-:W-:Y:S01]  /*2810*/  SHF.R.S32.HI R3, RZ, 0x1f, R23 ;  /* 0x0000001fff037819 */ /* 0x000fe20000011417 */
[----:B------:R1:W-:Y:S01]  /*2820*/  STL [R1+0x11c], R162 ;  /* 0x00011ca201007387 */ /* 0x0003e20000100800 */
[----:B------:R-:W-:Y:S02]  /*2830*/  SHF.R.S32.HI R20, RZ, 0x1f, R43 ;  /* 0x0000001fff147819 */ /* 0x000fe4000001142b */
[----:B------:R-:W-:Y:S01]  /*2840*/  R2UR UR34, R11 ;  /* 0x000000000b2272ca */ /* 0x000fe200000e0000 */
[----:B------:R2:W-:Y:S01]  /*2850*/  STL [R1+0x148], R163 ;  /* 0x000148a301007387 */ /* 0x0005e20000100800 */
[----:B------:R-:W-:-:S02]  /*2860*/  SHF.R.S32.HI R11, RZ, 0x1f, R41 ;  /* 0x0000001fff0b7819 */ /* 0x000fc40000011429 */
[----:B0-----:R-:W-:Y:S02]  /*2870*/  IADD3 R175, P4, R17, R55, RZ ;  /* 0x0000003711af7210 */ /* 0x001fe40007f9e0ff */
[----:B------:R-:W-:Y:S02]  /*2880*/  CS2R R54, SRZ ;  /* 0x0000000000367805 */ /* 0x000fe4000001ff00 */
[----:B------:R-:W-:Y:S01]  /*2890*/  R2UR UR51, R0 ;  /* 0x00000000003372ca */ /* 0x000fe200000e0000 */
[----:B-1----:R-:W-:Y:S01]  /*28a0*/  IMAD.X R162, R19, 0x1, R164, P3 ;  /* 0x0000000113a27824 */ /* 0x002fe200018e06a4 */
[----:B------:R-:W-:Y:S01]  /*28b0*/  SHF.R.S32.HI R0, RZ, 0x1f, R21 ;  /* 0x0000001fff007819 */ /* 0x000fe20000011415 */
[----:B------:R-:W-:Y:S01]  /*28c0*/  STL [R1+0x114], R175 ;  /* 0x000114af01007387 */ /* 0x000fe20000100800 */
[----:B------:R-:W-:Y:S01]  /*28d0*/  IMAD.X R164, R18, 0x1, R165, P6 ;  /* 0x0000000112a47824 */ /* 0x000fe200030e06a5 */
[----:B--2---:R-:W-:Y:S02]  /*28e0*/  IADD3 R163, P3, R16, R152, RZ ;  /* 0x0000009810a37210 */ /* 0x004fe40007f7e0ff */
[----:B------:R0:W-:Y:S01]  /*28f0*/  STL [R1+0x140], R162 ;  /* 0x000140a201007387 */ /* 0x0001e20000100800 */
[----:B------:R-:W-:-:S02]  /*2900*/  R2UR UR36, R13 ;  /* 0x000000000d2472ca */ /* 0x000fc400000e0000 */
[----:B------:R-:W1:Y:S01]  /*2910*/  LDC R13, c[0x0][0x214] ;  /* 0x00008500ff0d7b82 */ /* 0x000e620000000800 */
[----:B------:R2:W-:Y:S01]  /*2920*/  STL [R1+0x10c], R163 ;  /* 0x00010ca301007387 */ /* 0x0005e20000100800 */
[----:B------:R-:W-:Y:S02]  /*2930*/  SHF.R.S32.HI R249, RZ, 0x1f, R250 ;  /* 0x0000001ffff97819 */ /* 0x000fe400000114fa */
[----:B------:R-:W-:Y:S01]  /*2940*/  SHF.R.S32.HI R245, RZ, 0x1f, R246 ;  /* 0x0000001ffff57819 */ /* 0x000fe200000114f6 */
[----:B------:R-:W-:Y:S01]  /*2950*/  STL [R1+0x138], R164 ;  /* 0x000138a401007387 */ /* 0x000fe20000100800 */
[----:B------:R-:W-:Y:S02]  /*2960*/  SHF.R.S32.HI R241, RZ, 0x1f, R242 ;  /* 0x0000001ffff17819 */ /* 0x000fe400000114f2 */
[----:B0-----:R-:W-:Y:S02]  /*2970*/  IADD3 R162, P6, R17, R152, RZ ;  /* 0x0000009811a27210 */ /* 0x001fe40007fde0ff */
[----:B------:R-:W-:Y:S01]  /*2980*/  SHF.R.S32.HI R236, RZ, 0x1f, R237 ;  /* 0x0000001fffec7819 */ /* 0x000fe200000114ed */
[----:B--2---:R-:W-:Y:S01]  /*2990*/  IMAD.X R163, R19, 0x1, R165, P5 ;  /* 0x0000000113a37824 */ /* 0x004fe200028e06a5 */
[----:B------:R-:W-:Y:S01]  /*29a0*/  IADD3 R152, P5, R16, R153, RZ ;  /* 0x0000009910987210 */ /* 0x000fe20007fbe0ff */
[----:B------:R0:W-:Y:S01]  /*29b0*/  STL [R1+0x104], R162 ;  /* 0x000104a201007387 */ /* 0x0001e20000100800 */
[----:B------:R-:W-:-:S02]  /*29c0*/  SHF.R.S32.HI R231, RZ, 0x1f, R232 ;  /* 0x0000001fffe77819 */ /* 0x000fc400000114e8 */
[----:B------:R-:W-:Y:S01]  /*29d0*/  LOP3.LUT R14, R14, 0x1f, RZ, 0xc0, !PT ;  /* 0x0000001f0e0e7812 */ /* 0x000fe200078ec0ff */
[----:B------:R-:W-:Y:S01]  /*29e0*/  STL [R1+0x130], R163 ;  /* 0x000130a301007387 */ /* 0x000fe20000100800 */
[----:B------:R-:W-:Y:S02]  /*29f0*/  R2UR UR26, R4 ;  /* 0x00000000041a72ca */ /* 0x000fe400000e0000 */
[----:B------:R-:W-:Y:S01]  /*2a00*/  SHF.R.S32.HI R4, RZ, 0x1f, R5 ;  /* 0x0000001fff047819 */ /* 0x000fe20000011405 */
[----:B------:R2:W-:Y:S01]  /*2a10*/  STL [R1+0xfc], R152 ;  /* 0x0000fc9801007387 */ /* 0x0005e20000100800 */
[----:B------:R-:W-:Y:S01]  /*2a20*/  SHF.R.S32.HI R227, RZ, 0x1f, R228 ;  /* 0x0000001fffe37819 */ /* 0x000fe200000114e4 */
[----:B0-----:R-:W-:Y:S01]  /*2a30*/  IMAD.X R162, R18, 0x1, R166, P2 ;  /* 0x0000000112a27824 */ /* 0x001fe200010e06a6 */
[----:B------:R-:W-:Y:S02]  /*2a40*/  IADD3 R153, P2, R17, R153, RZ ;  /* 0x0000009911997210 */ /* 0x000fe40007f5e0ff */
[----:B------:R-:W-:-:S02]  /*2a50*/  SHF.R.S32.HI R223, RZ, 0x1f, R224 ;  /* 0x0000001fffdf7819 */ /* 0x000fc400000114e0 */
[----:B------:R0:W-:Y:S01]  /*2a60*/  STL [R1+0x128], R162 ;  /* 0x000128a201007387 */ /* 0x0001e20000100800 */
[----:B------:R-:W-:Y:S02]  /*2a70*/  R2UR UR40, R26 ;  /* 0x000000001a2872ca */ /* 0x000fe400000e0000 */
[----:B------:R-:W-:Y:S01]  /*2a80*/  CS2R R26, SRZ ;  /* 0x00000000001a7805 */ /* 0x000fe2000001ff00 */
[----:B--2---:R-:W-:Y:S01]  /*2a90*/  IMAD.X R152, R19, 0x1, R166, P1 ;  /* 0x0000000113987824 */ /* 0x004fe200008e06a6 */
[----:B------:R2:W-:Y:S01]  /*2aa0*/  STL [R1+0xf4], R153 ;  /* 0x0000f49901007387 */ /* 0x0005e20000100800 */
[----:B------:R-:W-:Y:S02]  /*2ab0*/  R2UR UR39, R25 ;  /* 0x00000000192772ca */ /* 0x000fe400000e0000 */
[----:B------:R-:W-:Y:S01]  /*2ac0*/  R2UR UR38, R24 ;  /* 0x00000000182672ca */ /* 0x000fe200000e0000 */
[----:B------:R3:W-:Y:S01]  /*2ad0*/  STL [R1+0x120], R152 ;  /* 0x0001209801007387 */ /* 0x0007e20000100800 */
[----:B------:R-:W-:-:S02]  /*2ae0*/  CS2R R24, SRZ ;  /* 0x0000000000187805 */ /* 0x000fc4000001ff00 */
[----:B0-----:R-:W-:Y:S01]  /*2af0*/  IADD3 R162, P1, R16, R154, RZ ;  /* 0x0000009a10a27210 */ /* 0x001fe20007f3e0ff */
[----:B--2---:R-:W-:-:S04]  /*2b00*/  IMAD.X R153, R18, 0x1, R167, P0 ;  /* 0x0000000112997824 */ /* 0x004fc800000e06a7 */
[----:B------:R-:W-:Y:S01]  /*2b10*/  STL [R1+0xec], R162 ;  /* 0x0000eca201007387 */ /* 0x000fe20000100800 */
[----:B---3--:R-:W-:Y:S01]  /*2b20*/  IADD3 R152, P0, R17, R154, RZ ;  /* 0x0000009a11987210 */ /* 0x008fe20007f1e0ff */
[----:B------:R-:W-:Y:S02]  /*2b30*/  IMAD.X R154, R19, 0x1, R167, P4 ;  /* 0x00000001139a7824 */ /* 0x000fe400020e06a7 */
[----:B------:R0:W-:Y:S04]  /*2b40*/  STL [R1+0x118], R153 ;  /* 0x0001189901007387 */ /* 0x0001e80000100800 */
[----:B------:R2:W-:Y:S04]  /*2b50*/  STL [R1+0xe4], R152 ;  /* 0x0000e49801007387 */ /* 0x0005e80000100800 */
[----:B------:R3:W-:Y:S01]  /*2b60*/  STL [R1+0x110], R154 ;  /* 0x0001109a01007387 */ /* 0x0007e20000100800 */
[----:B0-----:R-:W-:Y:S01]  /*2b70*/  IADD3 R153, P4, R16, R155, RZ ;  /* 0x0000009b10997210 */ /* 0x001fe20007f9e0ff */
[----:B--2---:R-:W-:-:S04]  /*2b80*/  IMAD.X R152, R18, 0x1, R168, P3 ;  /* 0x0000000112987824 */ /* 0x004fc800018e06a8 */
[----:B------:R0:W-:Y:S01]  /*2b90*/  STL [R1+0xdc], R153 ;  /* 0x0000dc9901007387 */ /* 0x0001e20000100800 */
[----:B---3--:R-:W-:-:S03]  /*2ba0*/  IADD3 R154, P3, R17, R155, RZ ;  /* 0x0000009b119a7210 */ /* 0x008fc60007f7e0ff */
[----:B------:R2:W-:Y:S04]  /*2bb0*/  STL [R1+0x108], R152 ;  /* 0x0001089801007387 */ /* 0x0005e80000100800 */
[----:B------:R3:W-:Y:S01]  /*2bc0*/  STL [R1+0xd4], R154 ;  /* 0x0000d49a01007387 */ /* 0x0007e20000100800 */
[----:B0-----:R-:W-:Y:S01]  /*2bd0*/  IMAD.X R153, R19, 0x1, R168, P6 ;  /* 0x0000000113997824 */ /* 0x001fe200030e06a8 */
[----:B--2---:R-:W-:-:S04]  /*2be0*/  IADD3 R152, P6, R16, R156, RZ ;  /* 0x0000009c10987210 */ /* 0x004fc80007fde0ff */
[----:B------:R0:W-:Y:S01]  /*2bf0*/  STL [R1+0x100], R153 ;  /* 0x0001009901007387 */ /* 0x0001e20000100800 */
[----:B---3--:R-:W-:-:S03]  /*2c00*/  IMAD.X R154, R18, 0x1, R169, P5 ;  /* 0x00000001129a7824 */ /* 0x008fc600028e06a9 */
        /* <DEDUP_REMOVED lines=53> */
[----:B------:R-:W-:Y:S02]  /*2f60*/  CS2R R48, SRZ ;  /* 0x0000000000307805 */ /* 0x000fe4000001ff00 */
[-C--:B---3--:R-:W-:Y:S01]  /*2f70*/  IADD3 R154, P6, R16, R47.reuse, RZ ;  /* 0x0000002f109a7210 */ /* 0x088fe20007fde0ff */
[----:B------:R2:W-:Y:S04]  /*2f80*/  STL [R1+0x90], R152 ;  /* 0x0000909801007387 */ /* 0x0005e80000100800 */
[----:B------:R3:W-:Y:S01]  /*2f90*/  STL [R1+0x5c], R154 ;  /* 0x00005c9a01007387 */ /* 0x0007e20000100800 */
[----:B0-----:R-:W-:Y:S01]  /*2fa0*/  IMAD.X R153, R18, 0x1, R46, P5 ;  /* 0x0000000112997824 */ /* 0x001fe200028e062e */
[----:B--2---:R-:W-:-:S04]  /*2fb0*/  IADD3 R152, P5, R17, R47, RZ ;  /* 0x0000002f11987210 */ /* 0x004fc80007fbe0ff */
[----:B------:R0:W-:Y:S01]  /*2fc0*/  STL [R1+0x88], R153 ;  /* 0x0000889901007387 */ /* 0x0001e20000100800 */
[----:B---3--:R-:W-:-:S03]  /*2fd0*/  IMAD.X R154, R19, 0x1, R46, P2 ;  /* 0x00000001139a7824 */ /* 0x008fc600010e062e */
[----:B------:R2:W-:Y:S01]  /*2fe0*/  STL [R1+0x54], R152 ;  /* 0x0000549801007387 */ /* 0x0005e20000100800 */
[----:B------:R-:W-:-:S03]  /*2ff0*/  CS2R R46, SRZ ;  /* 0x00000000002e7805 */ /* 0x000fc6000001ff00 */
        /* <DEDUP_REMOVED lines=8> */
[----:B------:R-:W-:Y:S02]  /*3080*/  CS2R R44, SRZ ;  /* 0x00000000002c7805 */ /* 0x000fe4000001ff00 */
[----:B--2---:R-:W-:Y:S02]  /*3090*/  IADD3 R152, P0, R16, R43, RZ ;  /* 0x0000002b10987210 */ /* 0x004fe40007f1e0ff */
        /* <DEDUP_REMOVED lines=17> */
[----:B------:R-:W-:Y:S01]  /*31b0*/  STL [R1+0x50], R154 ;  /* 0x0000509a01007387 */ /* 0x000fe20000100800 */
[-C--:B0-----:R-:W-:Y:S01]  /*31c0*/  IADD3 R153, P5, R16, R23.reuse, RZ ;  /* 0x0000001710997210 */ /* 0x081fe20007fbe0ff */
[--C-:B--2---:R-:W-:Y:S01]  /*31d0*/  IMAD.X R152, R18, 0x1, R22.reuse, P2 ;  /* 0x0000000112987824 */ /* 0x104fe200010e0616 */
[----:B------:R-:W-:Y:S01]  /*31e0*/  IADD3 R23, P2, R17, R23, RZ ;  /* 0x0000001711177210 */ /* 0x000fe20007f5e0ff */
[----:B------:R-:W-:Y:S02]  /*31f0*/  IMAD.X R22, R19, 0x1, R22, P1 ;  /* 0x0000000113167824 */ /* 0x000fe400008e0616 */
[----:B------:R-:W-:Y:S04]  /*3200*/  STL [R1+0x1c], R153 ;  /* 0x00001c9901007387 */ /* 0x000fe80000100800 */
[----:B------:R0:W-:Y:S04]  /*3210*/  STL [R1+0x48], R152 ;  /* 0x0000489801007387 */ /* 0x0001e80000100800 */
[----:B------:R2:W-:Y:S04]  /*3220*/  STL [R1+0x14], R23 ;  /* 0x0000141701007387 */ /* 0x0005e80000100800 */
[----:B------:R3:W-:Y:S01]  /*3230*/  STL [R1+0x40], R22 ;  /* 0x0000401601007387 */ /* 0x0007e20000100800 */
[----:B0-----:R-:W-:Y:S01]  /*3240*/  IADD3 R152, P1, R16, R21, RZ ;  /* 0x0000001510987210 */ /* 0x001fe20007f3e0ff */
[----:B--2---:R-:W-:-:S04]  /*3250*/  IMAD.X R23, R18, 0x1, R20, P0 ;  /* 0x0000000112177824 */ /* 0x004fc800000e0614 */
[----:B------:R-:W-:Y:S01]  /*3260*/  STL [R1+0xc], R152 ;  /* 0x00000c9801007387 */ /* 0x000fe20000100800 */
[----:B---3--:R-:W-:Y:S01]  /*3270*/  IADD3 R22, P0, R17, R21, RZ ;  /* 0x0000001511167210 */ /* 0x008fe20007f1e0ff */
[C---:B------:R-:W-:Y:S02]  /*3280*/  IMAD.X R21, R19.reuse, 0x1, R20, P4 ;  /* 0x0000000113157824 */ /* 0x040fe400020e0614 */
[----:B------:R-:W-:Y:S01]  /*3290*/  STL [R1+0x38], R23 ;  /* 0x0000381701007387 */ /* 0x000fe20000100800 */
[--C-:B------:R-:W-:Y:S01]  /*32a0*/  IMAD.X R20, R18, 0x1, R11.reuse, P3 ;  /* 0x0000000112147824 */ /* 0x100fe200018e060b */
[CC--:B------:R-:W-:Y:S01]  /*32b0*/  IADD3 R252, P4, R16.reuse, R250.reuse, RZ ;  /* 0x000000fa10fc7210 */ /* 0x0c0fe20007f9e0ff */
[----:B------:R-:W-:Y:S01]  /*32c0*/  IMAD.X R11, R19, 0x1, R11, P6 ;  /* 0x00000001130b7824 */ /* 0x000fe200030e060b */
[----:B------:R-:W-:Y:S01]  /*32d0*/  STL [R1+0x4], R22 ;  /* 0x0000041601007387 */ /* 0x000fe20000100800 */
[----:B------:R-:W-:Y:S02]  /*32e0*/  IADD3 R250, P3, R17, R250, RZ ;  /* 0x000000fa11fa7210 */ /* 0x000fe40007f7e0ff */
[----:B------:R-:W-:Y:S01]  /*32f0*/  IADD3 R248, P6, R16, R246, RZ ;  /* 0x000000f610f87210 */ /* 0x000fe20007fde0ff */
[----:B------:R-:W-:Y:S01]  /*3300*/  STL [R1+0x30], R21 ;  /* 0x0000301501007387 */ /* 0x000fe20000100800 */
[----:B------:R-:W-:-:S02]  /*3310*/  IMAD.X R251, R18, 0x1, R249, P4 ;  /* 0x0000000112fb7824 */ /* 0x000fc400020e06f9 */
[----:B------:R-:W-:Y:S01]  /*3320*/  IMAD.X R249, R19, 0x1, R249, P3 ;  /* 0x0000000113f97824 */ /* 0x000fe200018e06f9 */
[----:B------:R0:W-:Y:S01]  /*3330*/  STL [R1+0x28], R20 ;  /* 0x0000281401007387 */ /* 0x0001e20000100800 */
[-C--:B------:R-:W-:Y:S01]  /*3340*/  IADD3 R234, P3, R16, R232.reuse, RZ ;  /* 0x000000e810ea7210 */ /* 0x080fe20007f7e0ff */
[C---:B------:R-:W-:Y:S01]  /*3350*/  IMAD.X R247, R18.reuse, 0x1, R245, P6 ;  /* 0x0000000112f77824 */ /* 0x040fe200030e06f5 */
[----:B------:R-:W-:Y:S01]  /*3360*/  IADD3 R232, P6, R17, R232, RZ ;  /* 0x000000e811e87210 */ /* 0x000fe20007fde0ff */
[----:B------:R2:W-:Y:S02]  /*3370*/  STL [R1+0x20], R11 ;  /* 0x0000200b01007387 */ /* 0x0005e40000100800 */
[C-C-:B------:R-:W-:Y:S02]  /*3380*/  IMAD.X R233, R18.reuse, 0x1, R231.reuse, P3 ;  /* 0x0000000112e97824 */ /* 0x140fe400018e06e7 */
[----:B------:R-:W-:Y:S02]  /*3390*/  IMAD.X R231, R19, 0x1, R231, P6 ;  /* 0x0000000113e77824 */ /* 0x000fe400030e06e7 */
[--C-:B0-----:R-:W-:Y:S01]  /*33a0*/  IMAD.X R20, R18, 0x1, R3.reuse, P5 ;  /* 0x0000000112147824 */ /* 0x101fe200028e0603 */
[----:B------:R-:W-:Y:S01]  /*33b0*/  IADD3 R246, P5, R17, R246, RZ ;  /* 0x000000f611f67210 */ /* 0x000fe20007fbe0ff */
[----:B--2---:R-:W-:Y:S01]  /*33c0*/  IMAD.X R11, R19, 0x1, R3, P2 ;  /* 0x00000001130b7824 */ /* 0x004fe200010e0603 */
[-C--:B------:R-:W-:Y:S01]  /*33d0*/  IADD3 R244, P2, R16, R242.reuse, RZ ;  /* 0x000000f210f47210 */ /* 0x080fe20007f5e0ff */
[--C-:B------:R-:W-:Y:S01]  /*33e0*/  IMAD.X R3, R18, 0x1, R0.reuse, P1 ;  /* 0x0000000112037824 */ /* 0x100fe200008e0600 */
[----:B------:R-:W-:Y:S01]  /*33f0*/  IADD3 R242, P1, R17, R242, RZ ;  /* 0x000000f211f27210 */ /* 0x000fe20007f3e0ff */
[----:B------:R-:W-:Y:S01]  /*3400*/  IMAD.X R0, R19, 0x1, R0, P0 ;  /* 0x0000000113007824 */ /* 0x000fe200000e0600 */
[-C--:B------:R-:W-:Y:S01]  /*3410*/  IADD3 R240, P0, R16, R237.reuse, RZ ;  /* 0x000000ed10f07210 */ /* 0x080fe20007f1e0ff */
[----:B------:R-:W-:Y:S01]  /*3420*/  STL [R1+0x18], R20 ;  /* 0x0000181401007387 */ /* 0x000fe20000100800 */
[----:B------:R-:W-:Y:S01]  /*3430*/  IADD3 R237, P4, R17, R237, RZ ;  /* 0x000000ed11ed7210 */ /* 0x000fe20007f9e0ff */
[----:B------:R-:W-:-:S02]  /*3440*/  IMAD.X R243, R18, 0x1, R241, P2 ;  /* 0x0000000112f37824 */ /* 0x000fc400010e06f1 */
[--C-:B------:R-:W-:Y:S01]  /*3450*/  IMAD.X R239, R18, 0x1, R236.reuse, P0 ;  /* 0x0000000112ef7824 */ /* 0x100fe200000e06ec */
[----:B------:R-:W-:Y:S01]  /*3460*/  STL [R1+0x10], R11 ;  /* 0x0000100b01007387 */ /* 0x000fe20000100800 */
[C---:B------:R-:W-:Y:S01]  /*3470*/  IMAD.X R245, R19.reuse, 0x1, R245, P5 ;  /* 0x0000000113f57824 */ /* 0x040fe200028e06f5 */
[C---:B------:R-:W-:Y:S01]  /*3480*/  IADD3 R230, P5, R16.reuse, R228, RZ ;  /* 0x000000e410e67210 */ /* 0x040fe20007fbe0ff */
[C---:B------:R-:W-:Y:S01]  /*3490*/  IMAD.X R241, R19.reuse, 0x1, R241, P1 ;  /* 0x0000000113f17824 */ /* 0x040fe200008e06f1 */
[----:B------:R0:W-:Y:S01]  /*34a0*/  STL [R1+0x8], R3 ;  /* 0x0000080301007387 */ /* 0x0001e20000100800 */
[----:B------:R-:W-:Y:S01]  /*34b0*/  IMAD.X R236, R19, 0x1, R236, P4 ;  /* 0x0000000113ec7824 */ /* 0x000fe200020e06ec */
[----:B------:R-:W-:Y:S01]  /*34c0*/  IADD3 R226, P1, R16, R224, RZ ;  /* 0x000000e010e27210 */ /* 0x000fe20007f3e0ff */
[----:B------:R-:W-:Y:S01]  /*34d0*/  IMAD.X R229, R18, 0x1, R227, P5 ;  /* 0x0000000112e57824 */ /* 0x000fe200028e06e3 */
[-C--:B------:R-:W-:Y:S01]  /*34e0*/  IADD3 R222, P4, R16, R5.reuse, RZ ;  /* 0x0000000510de7210 */ /* 0x080fe20007f9e0ff */
[----:B------:R2:W-:Y:S01]  /*34f0*/  STL [R1], R0 ;  /* 0x0000000001007387 */ /* 0x0005e20000100800 */
[C---:B------:R-:W-:Y:S01]  /*3500*/  IADD3 R228, P2, R17.reuse, R228, RZ ;  /* 0x000000e411e47210 */ /* 0x040fe20007f5e0ff */
[C---:B------:R-:W-:Y:S01]  /*3510*/  IMAD.X R225, R18.reuse, 0x1, R223, P1 ;  /* 0x0000000112e17824 */ /* 0x040fe200008e06df */
[C---:B------:R-:W-:Y:S01]  /*3520*/  IADD3 R224, P0, R17.reuse, R224, RZ ;  /* 0x000000e011e07210 */ /* 0x040fe20007f1e0ff */
[--C-:B------:R-:W-:Y:S01]  /*3530*/  IMAD.X R221, R18, 0x1, R4.reuse, P4 ;  /* 0x0000000112dd7824 */ /* 0x100fe200020e0604 */
[----:B------:R-:W-:Y:S01]  /*3540*/  IADD3 R5, P3, R17, R5, RZ ;  /* 0x0000000511057210 */ /* 0x000fe20007f7e0ff */
[----:B0-----:R-:W-:Y:S01]  /*3550*/  IMAD R3, R14, UR11, RZ ;  /* 0x0000000b0e037c24 */ /* 0x001fe2000f8e02ff */
[----:B------:R-:W-:Y:S01]  /*3560*/  LOP3.LUT R20, R9, 0x10, RZ, 0x3c, !PT ;  /* 0x0000001009147812 */ /* 0x000fe200078e3cff */
[C---:B------:R-:W-:Y:S01]  /*3570*/  IMAD.X R227, R19.reuse, 0x1, R227, P2 ;  /* 0x0000000113e37824 */ /* 0x040fe200010e06e3 */
[----:B------:R-:W-:Y:S01]  /*3580*/  UMOV UR11, 0xc0000010 ;  /* 0xc0000010000b7882 */ /* 0x000fe20000000000 */
[C---:B------:R-:W-:Y:S01]  /*3590*/  IMAD.X R223, R19.reuse, 0x1, R223, P0 ;  /* 0x0000000113df7824 */ /* 0x040fe200000e06df */
[----:B------:R-:W-:Y:S01]  /*35a0*/  SHF.R.S32.HI R21, RZ, 0x1f, R3 ;  /* 0x0000001fff157819 */ /* 0x000fe20000011403 */
[----:B------:R-:W-:-:S02]  /*35b0*/  IMAD.X R4, R19, 0x1, R4, P3 ;  /* 0x0000000113047824 */ /* 0x000fc400018e0604 */
[----:B--2---:R-:W-:Y:S02]  /*35c0*/  IMAD.U32 R0, RZ, RZ, UR18 ;  /* 0x00000012ff007e24 */ /* 0x004fe4000f8e00ff */
[----:B-1----:R-:W-:-:S07]  /*35d0*/  IMAD.U32 R11, RZ, RZ, UR19 ;  /* 0x00000013ff0b7e24 */ /* 0x002fce000f8e00ff */
.L_x_1:
[----:B------:R-:W2:Y:S01]  /*35e0*/  LDL R188, [R1+0xc] ;  /* 0x00000c0001bc7983 */ /* 0x000ea20000100800 */
[----:B------:R-:W-:Y:S02]  /*35f0*/  ISETP.GT.AND P2, PT, R0, RZ, PT ;  /* 0x000000ff0000720c */ /* 0x000fe40003f44270 */
[-C--:B------:R-:W-:Y:S01]  /*3600*/  IADD3 R22, P1, R17, R11.reuse, RZ ;  /* 0x0000000b11167210 */ /* 0x080fe20007f3e0ff */
[----:B------:R-:W3:Y:S01]  /*3610*/  LDL R189, [R1+0x4] ;  /* 0x0000040001bd7983 */ /* 0x000ee20000100800 */
[----:B------:R-:W-:Y:S02]  /*3620*/  IADD3 R20, P0, R16, R11, RZ ;  /* 0x0000000b10147210 */ /* 0x000fe40007f1e0ff */
[----:B------:R-:W-:Y:S01]  /*3630*/  PRMT R195, RZ, 0x7610, R195 ;  /* 0x00007610ffc37816 */ /* 0x000fe200000000c3 */
[--C-:B------:R-:W-:Y:S01]  /*3640*/  IMAD.X R23, R19, 0x1, R13.reuse, P1 ;  /* 0x0000000113177824 */ /* 0x100fe200008e060d */
[----:B------:R-:W-:Y:S01]  /*3650*/  ISETP.GT.AND P3, PT, R0, 0x1, PT ;  /* 0x000000010000780c */ /* 0x000fe20003f64270 */
[----:B------:R-:W-:Y:S01]  /*3660*/  IMAD.X R21, R18, 0x1, R13, P0 ;  /* 0x0000000112157824 */ /* 0x000fe200000e060d */
[----:B------:R-:W-:Y:S01]  /*3670*/  PRMT R187, RZ, 0x7610, R187 ;  /* 0x00007610ffbb7816 */ /* 0x000fe200000000bb */
[----:B------:R-:W4:Y:S04]  /*3680*/  LDL R177, [R1] ;  /* 0x0000000001b17983 */ /* 0x000f280000100800 */
[----:B------:R0:W5:Y:S01]  /*3690*/  @P2 LDG.E.U8 R195, desc[UR14][R22.64] ;  /* 0x0000000e16c32981 */ /* 0x000162000c1e1100 */
[----:B------:R-:W-:-:S03]  /*36a0*/  PRMT R194, RZ, 0x7610, R194 ;  /* 0x00007610ffc27816 */ /* 0x000fc600000000c2 */
[----:B------:R1:W5:Y:S01]  /*36b0*/  @P2 LDG.E.U8 R187, desc[UR14][R20.64] ;  /* 0x0000000e14bb2981 */ /* 0x000362000c1e1100 */
[----:B------:R-:W-:Y:S02]  /*36c0*/  ISETP.GT.AND P2, PT, R0, 0x2, PT ;  /* 0x000000020000780c */ /* 0x000fe40003f44270 */
[----:B------:R-:W-:Y:S01]  /*36d0*/  PRMT R186, RZ, 0x7610, R186 ;  /* 0x00007610ffba7816 */ /* 0x000fe200000000ba */
[----:B------:R-:W3:Y:S01]  /*36e0*/  LDL R167, [R1+0x8] ;  /* 0x0000080001a77983 */ /* 0x000ee20000100800 */
[C---:B0-----:R-:W-:Y:S02]  /*36f0*/  IADD3 R22, P1, R11.reuse, R5, RZ ;  /* 0x000000050b167210 */ /* 0x041fe40007f3e0ff */
[----:B------:R-:W-:Y:S01]  /*3700*/  PRMT R155, RZ, 0x7610, R155 ;  /* 0x00007610ff9b7816 */ /* 0x000fe2000000009b */
[----:B------:R-:W5:Y:S01]  /*3710*/  LDL R176, [R1+0x1c] ;  /* 0x00001c0001b07983 */ /* 0x000f620000100800 */
[----:B-1----:R-:W-:Y:S01]  /*3720*/  IADD3 R20, P0, R11, R222, RZ ;  /* 0x000000de0b147210 */ /* 0x002fe20007f1e0ff */
[----:B------:R-:W-:Y:S01]  /*3730*/  IMAD.X R23, R13, 0x1, R4, P1 ;  /* 0x000000010d177824 */ /* 0x000fe200008e0604 */
[----:B------:R-:W-:Y:S01]  /*3740*/  IADD3 R152, P1, R11, R224, RZ ;  /* 0x000000e00b987210 */ /* 0x000fe20007f3e0ff */
[----:B------:R-:W5:Y:S02]  /*3750*/  LDL R166, [R1+0x14] ;  /* 0x0000140001a67983 */ /* 0x000f640000100800 */
[----:B------:R-:W-:-:S02]  /*3760*/  IMAD.X R21, R13, 0x1, R221, P0 ;  /* 0x000000010d157824 */ /* 0x000fc400000e06dd */
[----:B------:R0:W5:Y:S01]  /*3770*/  @P3 LDG.E.U8 R194, desc[UR14][R22.64] ;  /* 0x0000000e16c23981 */ /* 0x000162000c1e1100 */
[----:B------:R-:W-:-:S03]  /*3780*/  IMAD.X R153, R13, 0x1, R223, P1 ;  /* 0x000000010d997824 */ /* 0x000fc600008e06df */
[----:B------:R1:W5:Y:S01]  /*3790*/  @P3 LDG.E.U8 R186, desc[UR14][R20.64] ;  /* 0x0000000e14ba3981 */ /* 0x000362000c1e1100 */
[----:B------:R-:W-:-:S03]  /*37a0*/  ISETP.GT.AND P3, PT, R0, 0x3, PT ;  /* 0x000000030000780c */ /* 0x000fc60003f64270 */
[----:B------:R1:W5:Y:S01]  /*37b0*/  @P2 LDG.E.U8 R155, desc[UR14][R152.64] ;  /* 0x0000000e989b2981 */ /* 0x000362000c1e1100 */
[----:B0-----:R-:W-:Y:S02]  /*37c0*/  IADD3 R22, P0, R11, R226, RZ ;  /* 0x000000e20b167210 */ /* 0x001fe40007f1e0ff */
[----:B------:R-:W-:Y:S01]  /*37d0*/  PRMT R175, RZ, 0x7610, R175 ;  /* 0x00007610ffaf7816 */ /* 0x000fe200000000af */
[----:B------:R-:W5:Y:S01]  /*37e0*/  LDL R192, [R1+0x24] ;  /* 0x0000240001c07983 */ /* 0x000f620000100800 */
[----:B-1----:R-:W-:Y:S01]  /*37f0*/  PRMT R21, RZ, 0x7610, R21 ;  /* 0x00007610ff157816 */ /* 0x002fe20000000015 */
[----:B------:R-:W-:Y:S01]  /*3800*/  IMAD.X R23, R13, 0x1, R225, P0 ;  /* 0x000000010d177824 */ /* 0x000fe200000e06e1 */
[----:B------:R-:W-:Y:S01]  /*3810*/  PRMT R158, RZ, 0x7610, R158 ;  /* 0x00007610ff9e7816 */ /* 0x000fe2000000009e */
[----:B------:R-:W5:Y:S01]  /*3820*/  LDL R191, [R1+0x20] ;  /* 0x0000200001bf7983 */ /* 0x000f620000100800 */
[----:B------:R-:W-:-:S03]  /*3830*/  IADD3 R152, P1, R11, R228, RZ ;  /* 0x000000e40b987210 */ /* 0x000fc60007f3e0ff */
[----:B------:R0:W5:Y:S01]  /*3840*/  @P2 LDG.E.U8 R21, desc[UR14][R22.64] ;  /* 0x0000000e16152981 */ /* 0x000162000c1e1100 */
[----:B------:R-:W-:Y:S01]  /*3850*/  ISETP.GT.AND P2, PT, R0, 0x4, PT ;  /* 0x000000040000780c */ /* 0x000fe20003f44270 */
[----:B------:R-:W-:Y:S01]  /*3860*/  IMAD.X R153, R13, 0x1, R227, P1 ;  /* 0x000000010d997824 */ /* 0x000fe200008e06e3 */
[----:B------:R-:W-:Y:S01]  /*3870*/  IADD3 R156, P1, R11, R232, RZ ;  /* 0x000000e80b9c7210 */ /* 0x000fe20007f3e0ff */
[----:B------:R-:W5:Y:S01]  /*3880*/  LDL R190, [R1+0x34] ;  /* 0x0000340001be7983 */ /* 0x000f620000100800 */
[----:B------:R-:W-:-:S03]  /*3890*/  PRMT R154, RZ, 0x7610, R154 ;  /* 0x00007610ff9a7816 */ /* 0x000fc6000000009a */
[----:B------:R1:W5:Y:S01]  /*38a0*/  @P3 LDG.E.U8 R175, desc[UR14][R152.64] ;  /* 0x0000000e98af3981 */ /* 0x000362000c1e1100 */
[----:B0-----:R-:W-:Y:S01]  /*38b0*/  IADD3 R22, P0, R11, R230, RZ ;  /* 0x000000e60b167210 */ /* 0x001fe20007f1e0ff */
[C---:B------:R-:W-:Y:S01]  /*38c0*/  IMAD.X R157, R13.reuse, 0x1, R231, P1 ;  /* 0x000000010d9d7824 */ /* 0x040fe200008e06e7 */
[----:B------:R-:W-:Y:S01]  /*38d0*/  PRMT R163, RZ, 0x7610, R163 ;  /* 0x00007610ffa37816 */ /* 0x000fe200000000a3 */
[----:B------:R-:W5:Y:S02]  /*38e0*/  LDL R193, [R1+0x70] ;  /* 0x0000700001c17983 */ /* 0x000f640000100800 */
[----:B------:R-:W-:Y:S02]  /*38f0*/  IMAD.X R23, R13, 0x1, R229, P0 ;  /* 0x000000010d177824 */ /* 0x000fe400000e06e5 */
[----:B------:R0:W5:Y:S01]  /*3900*/  @P2 LDG.E.U8 R154, desc[UR14][R156.64] ;  /* 0x0000000e9c9a2981 */ /* 0x000162000c1e1100 */
[----:B-1----:R-:W-:-:S03]  /*3910*/  IADD3 R152, P0, R11, R234, RZ ;  /* 0x000000ea0b987210 */ /* 0x002fc60007f1e0ff */
[----:B------:R1:W5:Y:S01]  /*3920*/  @P3 LDG.E.U8 R158, desc[UR14][R22.64] ;  /* 0x0000000e169e3981 */ /* 0x000362000c1e1100 */
[----:B------:R-:W-:Y:S01]  /*3930*/  ISETP.GT.AND P3, PT, R0, 0x5, PT ;  /* 0x000000050000780c */ /* 0x000fe20003f64270 */
[----:B------:R-:W-:Y:S01]  /*3940*/  IMAD.X R153, R13, 0x1, R233, P0 ;  /* 0x000000010d997824 */ /* 0x000fe200000e06e9 */
[----:B------:R-:W-:Y:S01]  /*3950*/  PRMT R174, RZ, 0x7610, R174 ;  /* 0x00007610ffae7816 */ /* 0x000fe200000000ae */
[----:B------:R-:W5:Y:S01]  /*3960*/  LDL R235, [R1+0x7c] ;  /* 0x00007c0001eb7983 */ /* 0x000f620000100800 */
[----:B0-----:R-:W-:Y:S02]  /*3970*/  IADD3 R156, P1, R11, R237, RZ ;  /* 0x000000ed0b9c7210 */ /* 0x001fe40007f3e0ff */
[----:B------:R-:W-:Y:S01]  /*3980*/  PRMT R159, RZ, 0x7610, R159 ;  /* 0x00007610ff9f7816 */ /* 0x000fe2000000009f */
[----:B------:R-:W5:Y:S01]  /*3990*/  LDL R238, [R1+0x90] ;  /* 0x0000900001ee7983 */ /* 0x000f620000100800 */
[----:B-1----:R-:W-:Y:S01]  /*39a0*/  PRMT R22, RZ, 0x7610, R22 ;  /* 0x00007610ff167816 */ /* 0x002fe20000000016 */
[----:B------:R-:W-:-:S05]  /*39b0*/  IMAD.X R157, R13, 0x1, R236, P1 ;  /* 0x000000010d9d7824 */ /* 0x000fca00008e06ec */
[----:B------:R0:W5:Y:S01]  /*39c0*/  @P2 LDG.E.U8 R22, desc[UR14][R152.64] ;  /* 0x0000000e98162981 */ /* 0x000162000c1e1100 */
[----:B------:R-:W-:-:S03]  /*39d0*/  ISETP.GT.AND P2, PT, R0, 0x6, PT ;  /* 0x000000060000780c */ /* 0x000fc60003f44270 */
[----:B------:R1:W5:Y:S01]  /*39e0*/  @P3 LDG.E.U8 R163, desc[UR14][R156.64] ;  /* 0x0000000e9ca33981 */ /* 0x000362000c1e1100 */
[----:B0-----:R-:W-:-:S05]  /*39f0*/  IADD3 R152, P0, R11, R240, RZ ;  /* 0x000000f00b987210 */ /* 0x001fca0007f1e0ff */
[----:B------:R-:W-:Y:S01]  /*3a00*/  IMAD.X R153, R13, 0x1, R239, P0 ;  /* 0x000000010d997824 */ /* 0x000fe200000e06ef */
[----:B-1----:R-:W-:Y:S02]  /*3a10*/  IADD3 R156, P0, R11, R244, RZ ;  /* 0x000000f40b9c7210 */ /* 0x002fe40007f1e0ff */
[----:B------:R-:W-:Y:S02]  /*3a20*/  PRMT R23, RZ, 0x7610, R23 ;  /* 0x00007610ff177816 */ /* 0x000fe40000000017 */
[----:B------:R0:W5:Y:S01]  /*3a30*/  @P3 LDG.E.U8 R174, desc[UR14][R152.64] ;  /* 0x0000000e98ae3981 */ /* 0x000162000c1e1100 */
[----:B------:R-:W-:Y:S01]  /*3a40*/  IMAD.X R157, R13, 0x1, R243, P0 ;  /* 0x000000010d9d7824 */ /* 0x000fe200000e06f3 */
[----:B------:R-:W-:Y:S02]  /*3a50*/  IADD3 R160, P1, R11, R242, RZ ;  /* 0x000000f20ba07210 */ /* 0x000fe40007f3e0ff */
[----:B------:R-:W-:Y:S02]  /*3a60*/  ISETP.GT.AND P3, PT, R0, 0x7, PT ;  /* 0x000000070000780c */ /* 0x000fe40003f64270 */
[----:B------:R1:W5:Y:S01]  /*3a70*/  @P2 LDG.E.U8 R23, desc[UR14][R156.64] ;  /* 0x0000000e9c172981 */ /* 0x000362000c1e1100 */
[----:B------:R-:W-:Y:S01]  /*3a80*/  IMAD.X R161, R13, 0x1, R241, P1 ;  /* 0x000000010da17824 */ /* 0x000fe200008e06f1 */
[----:B0-----:R-:W-:-:S02]  /*3a90*/  PRMT R153, RZ, 0x7610, R153 ;  /* 0x00007610ff997816 */ /* 0x001fc40000000099 */
[----:B-1----:R-:W-:-:S04]  /*3aa0*/  IADD3 R156, P0, R11, R248, RZ ;  /* 0x000000f80b9c7210 */ /* 0x002fc80007f1e0ff */
[----:B------:R-:W5:Y:S01]  /*3ab0*/  @P2 LDG.E.U8 R153, desc[UR14][R160.64] ;  /* 0x0000000ea0992981 */ /* 0x000f62000c1e1100 */
[----:B------:R-:W-:Y:S01]  /*3ac0*/  ISETP.GT.AND P2, PT, R0, 0x8, PT ;  /* 0x000000080000780c */ /* 0x000fe20003f44270 */
[----:B------:R-:W-:-:S05]  /*3ad0*/  IMAD.X R157, R13, 0x1, R247, P0 ;  /* 0x000000010d9d7824 */ /* 0x000fca00000e06f7 */
[----:B------:R0:W5:Y:S01]  /*3ae0*/  @P3 LDG.E.U8 R159, desc[UR14][R156.64] ;  /* 0x0000000e9c9f3981 */ /* 0x000162000c1e1100 */
[----:B------:R-:W-:Y:S02]  /*3af0*/  PRMT R20, RZ, 0x7610, R20 ;  /* 0x00007610ff147816 */ /* 0x000fe40000000014 */
[----:B0-----:R-:W-:-:S05]  /*3b00*/  IADD3 R156, P0, R11, R252, RZ ;  /* 0x000000fc0b9c7210 */ /* 0x001fca0007f1e0ff */
[----:B------:R-:W-:-:S05]  /*3b10*/  IMAD.X R157, R13, 0x1, R251, P0 ;  /* 0x000000010d9d7824 */ /* 0x000fca00000e06fb */
[----:B------:R2:W5:Y:S02]  /*3b20*/  @P2 LDG.E.U8 R20, desc[UR14][R156.64] ;  /* 0x0000000e9c142981 */ /* 0x000564000c1e1100 */
[C---:B--2---:R-:W-:Y:S02]  /*3b30*/  IADD3 R156, P0, R11.reuse, R188, RZ ;  /* 0x000000bc0b9c7210 */ /* 0x044fe40007f1e0ff */
[----:B------:R-:W2:Y:S01]  /*3b40*/  LDL R188, [R1+0x18] ;  /* 0x0000180001bc7983 */ /* 0x000ea20000100800 */
[----:B------:R-:W-:Y:S02]  /*3b50*/  IADD3 R160, P1, R11, R246, RZ ;  /* 0x000000f60ba07210 */ /* 0x000fe40007f3e0ff */
[----:B------:R-:W-:-:S03]  /*3b60*/  PRMT R173, RZ, 0x7610, R173 ;  /* 0x00007610ffad7816 */ /* 0x000fc600000000ad */
[----:B------:R-:W-:-:S05]  /*3b70*/  IMAD.X R161, R13, 0x1, R245, P1 ;  /* 0x000000010da17824 */ /* 0x000fca00008e06f5 */
[----:B------:R0:W2:Y:S01]  /*3b80*/  @P3 LDG.E.U8 R173, desc[UR14][R160.64] ;  /* 0x0000000ea0ad3981 */ /* 0x0000a2000c1e1100 */
[----:B------:R-:W-:Y:S02]  /*3b90*/  PRMT R152, RZ, 0x7610, R152 ;  /* 0x00007610ff987816 */ /* 0x000fe40000000098 */
[----:B0-----:R-:W-:Y:S02]  /*3ba0*/  IADD3 R160, P1, R11, R250, RZ ;  /* 0x000000fa0ba07210 */ /* 0x001fe40007f3e0ff */
[----:B------:R-:W-:-:S03]  /*3bb0*/  ISETP.GT.AND P3, PT, R0, 0x9, PT ;  /* 0x000000090000780c */ /* 0x000fc60003f64270 */
[----:B------:R-:W-:-:S05]  /*3bc0*/  IMAD.X R161, R13, 0x1, R249, P1 ;  /* 0x000000010da17824 */ /* 0x000fca00008e06f9 */
[----:B------:R0:W2:Y:S01]  /*3bd0*/  @P2 LDG.E.U8 R152, desc[UR14][R160.64] ;  /* 0x0000000ea0982981 */ /* 0x0000a2000c1e1100 */
[----:B------:R-:W-:Y:S01]  /*3be0*/  PRMT R172, RZ, 0x7610, R172 ;  /* 0x00007610ffac7816 */ /* 0x000fe200000000ac */
[----:B---3--:R-:W-:-:S05]  /*3bf0*/  IMAD.X R157, R13, 0x1, R167, P0 ;  /* 0x000000010d9d7824 */ /* 0x008fca00000e06a7 */
[----:B------:R5:W3:Y:S01]  /*3c00*/  @P3 LDG.E.U8 R172, desc[UR14][R156.64] ;  /* 0x0000000e9cac3981 */ /* 0x000ae2000c1e1100 */
[----:B0-----:R-:W-:-:S03]  /*3c10*/  IADD3 R160, P1, R11, R189, RZ ;  /* 0x000000bd0ba07210 */ /* 0x001fc60007f3e0ff */
[----:B------:R-:W3:Y:S02]  /*3c20*/  LDL R189, [R1+0x10] ;  /* 0x0000100001bd7983 */ /* 0x000ee40000100800 */
[----:B----4-:R-:W-:Y:S02]  /*3c30*/  IMAD.X R161, R13, 0x1, R177, P1 ;  /* 0x000000010da17824 */ /* 0x010fe400008e06b1 */
[----:B------:R-:W4:Y:S01]  /*3c40*/  LDL R177, [R1+0x2c] ;  /* 0x00002c0001b17983 */ /* 0x000f220000100800 */
[----:B-----5:R-:W-:-:S03]  /*3c50*/  IADD3 R156, P0, R11, R176, RZ ;  /* 0x000000b00b9c7210 */ /* 0x020fc60007f1e0ff */
[----:B------:R-:W5:Y:S02]  /*3c60*/  LDL R176, [R1+0x28] ;  /* 0x0000280001b07983 */ /* 0x000f640000100800 */
[----:B--2---:R-:W-:Y:S02]  /*3c70*/  IMAD.X R157, R13, 0x1, R188, P0 ;  /* 0x000000010d9d7824 */ /* 0x004fe400000e06bc */
[----:B------:R-:W2:Y:S01]  /*3c80*/  LDL R188, [R1+0x30] ;  /* 0x0000300001bc7983 */ /* 0x000ea20000100800 */
[----:B------:R-:W-:Y:S02]  /*3c90*/  PRMT R164, RZ, 0x7610, R164 ;  /* 0x00007610ffa47816 */ /* 0x000fe400000000a4 */
[----:B------:R-:W-:Y:S02]  /*3ca0*/  ISETP.GT.AND P2, PT, R0, 0xa, PT ;  /* 0x0000000a0000780c */ /* 0x000fe40003f44270 */
[----:B------:R-:W-:Y:S02]  /*3cb0*/  IADD3 R166, P1, R11, R166, RZ ;  /* 0x000000a60ba67210 */ /* 0x000fe40007f3e0ff */
[----:B------:R0:W2:Y:S01]  /*3cc0*/  @P3 LDG.E.U8 R164, desc[UR14][R160.64] ;  /* 0x0000000ea0a43981 */ /* 0x0000a2000c1e1100 */
[----:B------:R-:W-:-:S02]  /*3cd0*/  PRMT R171, RZ, 0x7610, R171 ;  /* 0x00007610ffab7816 */ /* 0x000fc400000000ab */
[----:B0-----:R-:W-:-:S06]  /*3ce0*/  PRMT R160, RZ, 0x7610, R160 ;  /* 0x00007610ffa07816 */ /* 0x001fcc00000000a0 */
[----:B------:R4:W2:Y:S01]  /*3cf0*/  @P2 LDG.E.U8 R160, desc[UR14][R156.64] ;  /* 0x0000000e9ca02981 */ /* 0x0008a2000c1e1100 */
[----:B------:R-:W-:Y:S01]  /*3d00*/  ISETP.GT.AND P3, PT, R0, 0xb, PT ;  /* 0x0000000b0000780c */ /* 0x000fe20003f64270 */
[----:B---3--:R-:W-:Y:S02]  /*3d10*/  IMAD.X R167, R13, 0x1, R189, P1 ;  /* 0x000000010da77824 */ /* 0x008fe400008e06bd */
[----:B------:R-:W3:Y:S01]  /*3d20*/  LDL R189, [R1+0x3c] ;  /* 0x00003c0001bd7983 */ /* 0x000ee20000100800 */
[----:B----4-:R-:W-:-:S03]  /*3d30*/  IADD3 R156, P0, R11, R177, RZ ;  /* 0x000000b10b9c7210 */ /* 0x010fc60007f1e0ff */
[----:B------:R0:W4:Y:S04]  /*3d40*/  @P2 LDG.E.U8 R171, desc[UR14][R166.64] ;  /* 0x0000000ea6ab2981 */ /* 0x000128000c1e1100 */
[----:B------:R-:W4:Y:S01]  /*3d50*/  LDL R177, [R1+0x38] ;  /* 0x0000380001b17983 */ /* 0x000f220000100800 */
[----:B-----5:R-:W-:-:S03]  /*3d60*/  IMAD.X R157, R13, 0x1, R176, P0 ;  /* 0x000000010d9d7824 */ /* 0x020fc600000e06b0 */
[----:B------:R-:W5:Y:S01]  /*3d70*/  LDL R176, [R1+0x4c] ;  /* 0x00004c0001b07983 */ /* 0x000f620000100800 */
[----:B0-----:R-:W-:Y:S02]  /*3d80*/  IADD3 R166, P1, R11, R192, RZ ;  /* 0x000000c00ba67210 */ /* 0x001fe40007f3e0ff */
[----:B------:R-:W-:Y:S01]  /*3d90*/  PRMT R185, RZ, 0x7610, R185 ;  /* 0x00007610ffb97816 */ /* 0x000fe200000000b9 */
[----:B------:R-:W5:Y:S02]  /*3da0*/  LDL R192, [R1+0x44] ;  /* 0x0000440001c07983 */ /* 0x000f640000100800 */
[----:B------:R-:W-:Y:S01]  /*3db0*/  IMAD.X R167, R13, 0x1, R191, P1 ;  /* 0x000000010da77824 */ /* 0x000fe200008e06bf */
[----:B------:R-:W-:Y:S01]  /*3dc0*/  PRMT R184, RZ, 0x7610, R184 ;  /* 0x00007610ffb87816 */ /* 0x000fe200000000b8 */
[----:B------:R-:W5:Y:S04]  /*3dd0*/  LDL R191, [R1+0x5c] ;  /* 0x00005c0001bf7983 */ /* 0x000f680000100800 */
[----:B------:R0:W5:Y:S01]  /*3de0*/  @P3 LDG.E.U8 R185, desc[UR14][R166.64] ;  /* 0x0000000ea6b93981 */ /* 0x000162000c1e1100 */
[----:B------:R-:W-:-:S03]  /*3df0*/  ISETP.GT.AND P2, PT, R0, 0xc, PT ;  /* 0x0000000c0000780c */ /* 0x000fc60003f44270 */
[----:B------:R3:W5:Y:S01]  /*3e00*/  @P3 LDG.E.U8 R184, desc[UR14][R156.64] ;  /* 0x0000000e9cb83981 */ /* 0x000762000c1e1100 */
[----:B0-----:R-:W-:-:S03]  /*3e10*/  IADD3 R166, P1, R11, R190, RZ ;  /* 0x000000be0ba67210 */ /* 0x001fc60007f3e0ff */
[----:B------:R-:W5:Y:S02]  /*3e20*/  LDL R190, [R1+0x40] ;  /* 0x0000400001be7983 */ /* 0x000f640000100800 */
[----:B--2---:R-:W-:Y:S02]  /*3e30*/  IMAD.X R167, R13, 0x1, R188, P1 ;  /* 0x000000010da77824 */ /* 0x004fe400008e06bc */
[----:B------:R-:W2:Y:S01]  /*3e40*/  LDL R188, [R1+0x48] ;  /* 0x0000480001bc7983 */ /* 0x000ea20000100800 */
[----:B------:R-:W-:Y:S02]  /*3e50*/  PRMT R170, RZ, 0x7610, R170 ;  /* 0x00007610ffaa7816 */ /* 0x000fe400000000aa */
[----:B------:R-:W-:-:S06]  /*3e60*/  PRMT R165, RZ, 0x7610, R165 ;  /* 0x00007610ffa57816 */ /* 0x000fcc00000000a5 */
[----:B------:R-:W2:Y:S01]  /*3e70*/  @P2 LDG.E.U8 R165, desc[UR14][R166.64] ;  /* 0x0000000ea6a52981 */ /* 0x000ea2000c1e1100 */
[----:B---3--:R-:W-:-:S03]  /*3e80*/  IADD3 R156, P0, R11, R189, RZ ;  /* 0x000000bd0b9c7210 */ /* 0x008fc60007f1e0ff */
[----:B------:R-:W3:Y:S02]  /*3e90*/  LDL R189, [R1+0x54] ;  /* 0x0000540001bd7983 */ /* 0x000ee40000100800 */
[----:B----4-:R-:W-:Y:S02]  /*3ea0*/  IMAD.X R157, R13, 0x1, R177, P0 ;  /* 0x000000010d9d7824 */ /* 0x010fe400000e06b1 */
[----:B------:R-:W4:Y:S04]  /*3eb0*/  LDL R177, [R1+0x50] ;  /* 0x0000500001b17983 */ /* 0x000f280000100800 */
[----:B------:R5:W4:Y:S02]  /*3ec0*/  @P2 LDG.E.U8 R170, desc[UR14][R156.64] ;  /* 0x0000000e9caa2981 */ /* 0x000b24000c1e1100 */
[----:B-----5:R-:W-:-:S02]  /*3ed0*/  IADD3 R156, P0, R11, R176, RZ ;  /* 0x000000b00b9c7210 */ /* 0x020fc40007f1e0ff */
[----:B------:R-:W5:Y:S01]  /*3ee0*/  LDL R176, [R1+0x58] ;  /* 0x0000580001b07983 */ /* 0x000f620000100800 */
[----:B------:R-:W-:Y:S02]  /*3ef0*/  IADD3 R166, P1, R11, R192, RZ ;  /* 0x000000c00ba67210 */ /* 0x000fe40007f3e0ff */
[----:B------:R-:W-:Y:S01]  /*3f00*/  ISETP.GT.AND P3, PT, R0, 0xd, PT ;  /* 0x0000000d0000780c */ /* 0x000fe20003f64270 */
[----:B------:R-:W5:Y:S02]  /*3f10*/  LDL R192, [R1+0x84] ;  /* 0x0000840001c07983 */ /* 0x000f640000100800 */
[C---:B------:R-:W-:Y:S02]  /*3f20*/  IMAD.X R167, R13.reuse, 0x1, R190, P1 ;  /* 0x000000010da77824 */ /* 0x040fe400008e06be */
[----:B------:R-:W5:Y:S01]  /*3f30*/  LDL R190, [R1+0x64] ;  /* 0x0000640001be7983 */ /* 0x000f620000100800 */
[----:B--2---:R-:W-:-:S03]  /*3f40*/  IMAD.X R157, R13, 0x1, R188, P0 ;  /* 0x000000010d9d7824 */ /* 0x004fc600000e06bc */
[----:B------:R-:W2:Y:S01]  /*3f50*/  LDL R188, [R1+0x6c] ;  /* 0x00006c0001bc7983 */ /* 0x000ea20000100800 */
[----:B------:R-:W-:Y:S02]  /*3f60*/  PRMT R183, RZ, 0x7610, R183 ;  /* 0x00007610ffb77816 */ /* 0x000fe400000000b7 */
[----:B------:R-:W-:-:S04]  /*3f70*/  PRMT R182, RZ, 0x7610, R182 ;  /* 0x00007610ffb67816 */ /* 0x000fc800000000b6 */
[----:B------:R-:W2:Y:S04]  /*3f80*/  @P3 LDG.E.U8 R183, desc[UR14][R166.64] ;  /* 0x0000000ea6b73981 */ /* 0x000ea8000c1e1100 */
[----:B------:R0:W2:Y:S01]  /*3f90*/  @P3 LDG.E.U8 R182, desc[UR14][R156.64] ;  /* 0x0000000e9cb63981 */ /* 0x0000a2000c1e1100 */
[----:B------:R-:W-:Y:S02]  /*3fa0*/  ISETP.GT.AND P2, PT, R0, 0xe, PT ;  /* 0x0000000e0000780c */ /* 0x000fe40003f44270 */
[C---:B0-----:R-:W-:Y:S02]  /*3fb0*/  IADD3 R156, P0, R11.reuse, R191, RZ ;  /* 0x000000bf0b9c7210 */ /* 0x041fe40007f1e0ff */
[----:B------:R-:W-:Y:S01]  /*3fc0*/  PRMT R169, RZ, 0x7610, R169 ;  /* 0x00007610ffa97816 */ /* 0x000fe200000000a9 */
[----:B------:R-:W2:Y:S01]  /*3fd0*/  LDL R191, [R1+0x8c] ;  /* 0x00008c0001bf7983 */ /* 0x000ea20000100800 */
[----:B---3--:R-:W-:-:S03]  /*3fe0*/  IADD3 R166, P1, R11, R189, RZ ;  /* 0x000000bd0ba67210 */ /* 0x008fc60007f3e0ff */
[----:B------:R-:W3:Y:S02]  /*3ff0*/  LDL R189, [R1+0x60] ;  /* 0x0000600001bd7983 */ /* 0x000ee40000100800 */
[----:B----4-:R-:W-:Y:S02]  /*4000*/  IMAD.X R167, R13, 0x1, R177, P1 ;  /* 0x000000010da77824 */ /* 0x010fe400008e06b1 */
[----:B------:R-:W4:Y:S01]  /*4010*/  LDL R177, [R1+0x68] ;  /* 0x0000680001b17983 */ /* 0x000f220000100800 */
[----:B------:R-:W-:-:S03]  /*4020*/  PRMT R161, RZ, 0x7610, R161 ;  /* 0x00007610ffa17816 */ /* 0x000fc600000000a1 */
[----:B------:R0:W4:Y:S01]  /*4030*/  @P2 LDG.E.U8 R169, desc[UR14][R166.64] ;  /* 0x0000000ea6a92981 */ /* 0x000122000c1e1100 */
[----:B-----5:R-:W-:-:S03]  /*4040*/  IMAD.X R157, R13, 0x1, R176, P0 ;  /* 0x000000010d9d7824 */ /* 0x020fc600000e06b0 */
[----:B------:R-:W5:Y:S04]  /*4050*/  LDL R176, [R1+0x74] ;  /* 0x0000740001b07983 */ /* 0x000f680000100800 */
[----:B------:R2:W5:Y:S01]  /*4060*/  @P2 LDG.E.U8 R161, desc[UR14][R156.64] ;  /* 0x0000000e9ca12981 */ /* 0x000562000c1e1100 */
[----:B0-----:R-:W-:-:S03]  /*4070*/  IADD3 R166, P1, R11, R190, RZ ;  /* 0x000000be0ba67210 */ /* 0x001fc60007f3e0ff */
[----:B------:R-:W5:Y:S01]  /*4080*/  LDL R190, [R1+0x80] ;  /* 0x0000800001be7983 */ /* 0x000f620000100800 */
[----:B--2---:R-:W-:-:S03]  /*4090*/  IADD3 R156, P0, R11, R188, RZ ;  /* 0x000000bc0b9c7210 */ /* 0x004fc60007f1e0ff */
[----:B------:R-:W2:Y:S01]  /*40a0*/  LDL R188, [R1+0x78] ;  /* 0x0000780001bc7983 */ /* 0x000ea20000100800 */
[C---:B------:R-:W-:Y:S02]  /*40b0*/  ISETP.GT.AND P3, PT, R0.reuse, 0xf, PT ;  /* 0x0000000f0000780c */ /* 0x040fe40003f64270 */
[----:B------:R-:W-:Y:S02]  /*40c0*/  ISETP.GT.AND P2, PT, R0, 0x10, PT ;  /* 0x000000100000780c */ /* 0x000fe40003f44270 */
[----:B------:R-:W-:Y:S02]  /*40d0*/  PRMT R180, RZ, 0x7610, R180 ;  /* 0x00007610ffb47816 */ /* 0x000fe400000000b4 */
[----:B------:R-:W-:Y:S02]  /*40e0*/  PRMT R181, RZ, 0x7610, R181 ;  /* 0x00007610ffb57816 */ /* 0x000fe400000000b5 */
[----:B------:R-:W-:Y:S02]  /*40f0*/  PRMT R179, RZ, 0x7610, R179 ;  /* 0x00007610ffb37816 */ /* 0x000fe400000000b3 */
[----:B------:R-:W-:Y:S01]  /*4100*/  PRMT R168, RZ, 0x7610, R168 ;  /* 0x00007610ffa87816 */ /* 0x000fe200000000a8 */
[----:B---3--:R-:W-:-:S02]  /*4110*/  IMAD.X R167, R13, 0x1, R189, P1 ;  /* 0x000000010da77824 */ /* 0x008fc400008e06bd */
[----:B------:R-:W3:Y:S04]  /*4120*/  LDL R189, [R1+0x88] ;  /* 0x0000880001bd7983 */ /* 0x000ee80000100800 */
[----:B------:R-:W3:Y:S01]  /*4130*/  @P3 LDG.E.U8 R181, desc[UR14][R166.64] ;  /* 0x0000000ea6b53981 */ /* 0x000ee2000c1e1100 */
[----:B----4-:R-:W-:-:S05]  /*4140*/  IMAD.X R157, R13, 0x1, R177, P0 ;  /* 0x000000010d9d7824 */ /* 0x010fca00000e06b1 */
[----:B------:R0:W4:Y:S01]  /*4150*/  @P3 LDG.E.U8 R180, desc[UR14][R156.64] ;  /* 0x0000000e9cb43981 */ /* 0x000122000c1e1100 */
[----:B------:R-:W-:Y:S02]  /*4160*/  ISETP.GT.AND P3, PT, R0, 0x11, PT ;  /* 0x000000110000780c */ /* 0x000fe40003f64270 */
[----:B-----5:R-:W-:Y:S02]  /*4170*/  IADD3 R176, P1, R11, R176, RZ ;  /* 0x000000b00bb07210 */ /* 0x020fe40007f3e0ff */
[----:B0-----:R-:W-:-:S03]  /*4180*/  PRMT R156, RZ, 0x7610, R156 ;  /* 0x00007610ff9c7816 */ /* 0x001fc6000000009c */
[----:B------:R-:W-:Y:S01]  /*4190*/  IMAD.X R177, R13, 0x1, R193, P1 ;  /* 0x000000010db17824 */ /* 0x000fe200008e06c1 */
[C---:B------:R-:W-:Y:S01]  /*41a0*/  IADD3 R166, P0, R11.reuse, R235, RZ ;  /* 0x000000eb0ba67210 */ /* 0x040fe20007f1e0ff */
[----:B------:R-:W5:Y:S04]  /*41b0*/  LDL R193, [R1+0xa0] ;  /* 0x0000a00001c17983 */ /* 0x000f680000100800 */
[----:B------:R0:W4:Y:S04]  /*41c0*/  @P2 LDG.E.U8 R156, desc[UR14][R176.64] ;  /* 0x0000000eb09c2981 */ /* 0x000128000c1e1100 */
[----:B------:R-:W5:Y:S01]  /*41d0*/  LDL R235, [R1+0x98] ;  /* 0x0000980001eb7983 */ /* 0x000f620000100800 */
[----:B0-----:R-:W-:-:S02]  /*41e0*/  IADD3 R176, P1, R11, R192, RZ ;  /* 0x000000c00bb07210 */ /* 0x001fc40007f3e0ff */
[----:B------:R-:W-:Y:S01]  /*41f0*/  PRMT R178, RZ, 0x7610, R178 ;  /* 0x00007610ffb27816 */ /* 0x000fe200000000b2 */
[----:B------:R-:W4:Y:S02]  /*4200*/  LDL R192, [R1+0xa8] ;  /* 0x0000a80001c07983 */ /* 0x000f240000100800 */
[C---:B------:R-:W-:Y:S01]  /*4210*/  IMAD.X R177, R13.reuse, 0x1, R190, P1 ;  /* 0x000000010db17824 */ /* 0x040fe200008e06be */
[----:B------:R-:W-:Y:S01]  /*4220*/  PRMT R162, RZ, 0x7610, R162 ;  /* 0x00007610ffa27816 */ /* 0x000fe200000000a2 */
[----:B------:R-:W4:Y:S04]  /*4230*/  LDL R190, [R1+0xac] ;  /* 0x0000ac0001be7983 */ /* 0x000f280000100800 */
[----:B------:R-:W4:Y:S04]  /*4240*/  @P3 LDG.E.U8 R179, desc[UR14][R176.64] ;  /* 0x0000000eb0b33981 */ /* 0x000f28000c1e1100 */
[----:B------:R-:W5:Y:S01]  /*4250*/  LDL R177, [R1+0x9c] ;  /* 0x00009c0001b17983 */ /* 0x000f620000100800 */
[----:B--2---:R-:W-:-:S03]  /*4260*/  IMAD.X R167, R13, 0x1, R188, P0 ;  /* 0x000000010da77824 */ /* 0x004fc600000e06bc */
[----:B------:R-:W2:Y:S04]  /*4270*/  LDL R188, [R1+0x94] ;  /* 0x0000940001bc7983 */ /* 0x000ea80000100800 */
[----:B------:R0:W4:Y:S02]  /*4280*/  @P2 LDG.E.U8 R168, desc[UR14][R166.64] ;  /* 0x0000000ea6a82981 */ /* 0x000124000c1e1100 */
[----:B0-----:R-:W-:Y:S02]  /*4290*/  IADD3 R166, P0, R11, R191, RZ ;  /* 0x000000bf0ba67210 */ /* 0x001fe40007f1e0ff */
[----:B------:R-:W4:Y:S01]  /*42a0*/  LDL R191, [R1+0xa4] ;  /* 0x0000a40001bf7983 */ /* 0x000f220000100800 */
[----:B------:R-:W-:Y:S02]  /*42b0*/  ISETP.GT.AND P2, PT, R0, 0x12, PT ;  /* 0x000000120000780c */ /* 0x000fe40003f44270 */
[----:B---3--:R-:W-:-:S05]  /*42c0*/  IMAD.X R167, R13, 0x1, R189, P0 ;  /* 0x000000010da77824 */ /* 0x008fca00000e06bd */
[----:B------:R0:W3:Y:S01]  /*42d0*/  @P3 LDG.E.U8 R178, desc[UR14][R166.64] ;  /* 0x0000000ea6b23981 */ /* 0x0000e2000c1e1100 */
[----:B------:R-:W-:Y:S02]  /*42e0*/  ISETP.GT.AND P3, PT, R0, 0x13, PT ;  /* 0x000000130000780c */ /* 0x000fe40003f64270 */
[----:B0-----:R-:W-:Y:S02]  /*42f0*/  PRMT R167, RZ, 0x7610, R167 ;  /* 0x00007610ffa77816 */ /* 0x001fe400000000a7 */
[----:B-----5:R-:W-:-:S05]  /*4300*/  IADD3 R176, P0, R11, R177, RZ ;  /* 0x000000b10bb07210 */ /* 0x020fca0007f1e0ff */
[----:B------:R-:W-:Y:S02]  /*4310*/  IMAD.X R177, R13, 0x1, R235, P0 ;  /* 0x000000010db17824 */ /* 0x000fe400000e06eb */
[----:B------:R-:W5:Y:S04]  /*4320*/  LDL R235, [R1+0xb0] ;  /* 0x0000b00001eb7983 */ /* 0x000f680000100800 */
[----:B------:R0:W3:Y:S02]  /*4330*/  @P2 LDG.E.U8 R162, desc[UR14][R176.64] ;  /* 0x0000000eb0a22981 */ /* 0x0000e4000c1e1100 */
[----:B0-----:R-:W-:Y:S02]  /*4340*/  PRMT R177, RZ, 0x7610, R177 ;  /* 0x00007610ffb17816 */ /* 0x001fe400000000b1 */
[----:B--2---:R-:W-:-:S05]  /*4350*/  IADD3 R188, P1, R11, R188, RZ ;  /* 0x000000bc0bbc7210 */ /* 0x004fca0007f3e0ff */
[----:B------:R-:W-:Y:S02]  /*4360*/  IMAD.X R189, R13, 0x1, R238, P1 ;  /* 0x000000010dbd7824 */ /* 0x000fe400008e06ee */
[----:B------:R-:W2:Y:S04]  /*4370*/  LDL R238, [R1+0xb4] ;  /* 0x0000b40001ee7983 */ /* 0x000ea80000100800 */
[----:B------:R4:W3:Y:S02]  /*4380*/  @P2 LDG.E.U8 R167, desc[UR14][R188.64] ;  /* 0x0000000ebca72981 */ /* 0x0008e4000c1e1100 */
[----:B----4-:R-:W-:-:S05]  /*4390*/  IADD3 R188, P1, R11, R191, RZ ;  /* 0x000000bf0bbc7210 */ /* 0x010fca0007f3e0ff */
[----:B------:R-:W-:Y:S01]  /*43a0*/  IMAD.X R189, R13, 0x1, R193, P1 ;  /* 0x000000010dbd7824 */ /* 0x000fe200008e06c1 */
[----:B------:R-:W-:Y:S01]  /*43b0*/  IADD3 R190, P0, R11, R190, RZ ;  /* 0x000000be0bbe7210 */ /* 0x000fe20007f1e0ff */
[----:B------:R-:W4:Y:S04]  /*43c0*/  LDL R193, [R1+0xc4] ;  /* 0x0000c40001c17983 */ /* 0x000f280000100800 */
[----:B------:R2:W3:Y:S04]  /*43d0*/  @P3 LDG.E.U8 R177, desc[UR14][R188.64] ;  /* 0x0000000ebcb13981 */ /* 0x0004e8000c1e1100 */
[----:B------:R-:W5:Y:S01]  /*43e0*/  LDL R189, [R1+0xbc] ;  /* 0x0000bc0001bd7983 */ /* 0x000f620000100800 */
[----:B------:R-:W-:Y:S01]  /*43f0*/  ISETP.GT.AND P2, PT, R0, 0x14, PT ;  /* 0x000000140000780c */ /* 0x000fe20003f44270 */
[----:B------:R-:W-:Y:S01]  /*4400*/  IMAD.X R191, R13, 0x1, R192, P0 ;  /* 0x000000010dbf7824 */ /* 0x000fe200000e06c0 */
[----:B------:R-:W-:Y:S01]  /*4410*/  PRMT R176, RZ, 0x7610, R176 ;  /* 0x00007610ffb07816 */ /* 0x000fe200000000b0 */
[----:B------:R-:W3:Y:S01]  /*4420*/  LDL R192, [R1+0xcc] ;  /* 0x0000cc0001c07983 */ /* 0x000ee20000100800 */
[----:B------:R-:W-:-:S04]  /*4430*/  PRMT R157, RZ, 0x7610, R157 ;  /* 0x00007610ff9d7816 */ /* 0x000fc8000000009d */
[----:B------:R5:W3:Y:S04]  /*4440*/  @P3 LDG.E.U8 R176, desc[UR14][R190.64] ;  /* 0x0000000ebeb03981 */ /* 0x000ae8000c1e1100 */
[----:B------:R-:W3:Y:S01]  /*4450*/  LDL R191, [R1+0xb8] ;  /* 0x0000b80001bf7983 */ /* 0x000ee20000100800 */
[C---:B--2---:R-:W-:Y:S02]  /*4460*/  IADD3 R188, P1, R11.reuse, R238, RZ ;  /* 0x000000ee0bbc7210 */ /* 0x044fe40007f3e0ff */
[----:B-----5:R-:W-:-:S03]  /*4470*/  IADD3 R190, P0, R11, R189, RZ ;  /* 0x000000bd0bbe7210 */ /* 0x020fc60007f1e0ff */
[----:B------:R-:W-:Y:S01]  /*4480*/  IMAD.X R189, R13, 0x1, R235, P1 ;  /* 0x000000010dbd7824 */ /* 0x000fe200008e06eb */
[----:B------:R-:W-:Y:S01]  /*4490*/  ISETP.GT.AND P3, PT, R0, 0x15, PT ;  /* 0x000000150000780c */ /* 0x000fe20003f64270 */
[----:B------:R-:W2:Y:S04]  /*44a0*/  LDL R238, [R1+0xc8] ;  /* 0x0000c80001ee7983 */ /* 0x000ea80000100800 */
[----:B------:R4:W5:Y:S01]  /*44b0*/  @P2 LDG.E.U8 R157, desc[UR14][R188.64] ;  /* 0x0000000ebc9d2981 */ /* 0x000962000c1e1100 */
[----:B------:R-:W-:-:S03]  /*44c0*/  PRMT R197, RZ, 0x7610, R197 ;  /* 0x00007610ffc57816 */ /* 0x000fc600000000c5 */
[----:B------:R-:W5:Y:S04]  /*44d0*/  LDL R235, [R1+0xd4] ;  /* 0x0000d40001eb7983 */ /* 0x000f680000100800 */
[----:B------:R-:W2:Y:S01]  /*44e0*/  LDL R189, [R1+0xc0] ;  /* 0x0000c00001bd7983 */ /* 0x000ea20000100800 */
[----:B----4-:R-:W-:-:S03]  /*44f0*/  IADD3 R188, P1, R11, R193, RZ ;  /* 0x000000c10bbc7210 */ /* 0x010fc60007f3e0ff */
[----:B------:R-:W4:Y:S01]  /*4500*/  LDL R193, [R1+0xd0] ;  /* 0x0000d00001c17983 */ /* 0x000f220000100800 */
[----:B------:R-:W-:Y:S01]  /*4510*/  PRMT R166, RZ, 0x7610, R166 ;  /* 0x00007610ffa67816 */ /* 0x000fe200000000a6 */
[----:B---3--:R-:W-:-:S05]  /*4520*/  IMAD.X R191, R13, 0x1, R191, P0 ;  /* 0x000000010dbf7824 */ /* 0x008fca00000e06bf */
[----:B------:R0:W3:Y:S01]  /*4530*/  @P2 LDG.E.U8 R166, desc[UR14][R190.64] ;  /* 0x0000000ebea62981 */ /* 0x0000e2000c1e1100 */
[----:B--2---:R-:W-:-:S05]  /*4540*/  IMAD.X R189, R13, 0x1, R189, P1 ;  /* 0x000000010dbd7824 */ /* 0x004fca00008e06bd */
[----:B------:R5:W2:Y:S04]  /*4550*/  @P3 LDG.E.U8 R197, desc[UR14][R188.64] ;  /* 0x0000000ebcc53981 */ /* 0x000aa8000c1e1100 */
[----:B------:R-:W4:Y:S01]  /*4560*/  LDL R189, [R1+0xdc] ;  /* 0x0000dc0001bd7983 */ /* 0x000f220000100800 */
[----:B0-----:R-:W-:Y:S02]  /*4570*/  IADD3 R190, P0, R11, R192, RZ ;  /* 0x000000c00bbe7210 */ /* 0x001fe40007f1e0ff */
[----:B------:R-:W-:Y:S01]  /*4580*/  PRMT R196, RZ, 0x7610, R196 ;  /* 0x00007610ffc47816 */ /* 0x000fe200000000c4 */
[----:B------:R-:W3:Y:S02]  /*4590*/  LDL R192, [R1+0xe4] ;  /* 0x0000e40001c07983 */ /* 0x000ee40000100800 */
[----:B------:R-:W-:Y:S01]  /*45a0*/  IMAD.X R191, R13, 0x1, R238, P0 ;  /* 0x000000010dbf7824 */ /* 0x000fe200000e06ee */
[C---:B-----5:R-:W-:Y:S01]  /*45b0*/  IADD3 R188, P1, R11.reuse, R235, RZ ;  /* 0x000000eb0bbc7210 */ /* 0x060fe20007f3e0ff */
[----:B------:R-:W5:Y:S04]  /*45c0*/  LDL R238, [R1+0xec] ;  /* 0x0000ec0001ee7983 */ /* 0x000f680000100800 */
[----:B------:R4:W2:Y:S04]  /*45d0*/  @P3 LDG.E.U8 R196, desc[UR14][R190.64] ;  /* 0x0000000ebec43981 */ /* 0x0008a8000c1e1100 */
[----:B------:R-:W2:Y:S04]  /*45e0*/  LDL R235, [R1+0xe8] ;  /* 0x0000e80001eb7983 */ /* 0x000ea80000100800 */
[----:B------:R-:W5:Y:S01]  /*45f0*/  LDL R191, [R1+0xd8] ;  /* 0x0000d80001bf7983 */ /* 0x000f620000100800 */
[----:B----4-:R-:W-:Y:S01]  /*4600*/  IADD3 R190, P2, R11, R189, RZ ;  /* 0x000000bd0bbe7210 */ /* 0x010fe20007f5e0ff */
[----:B------:R-:W-:-:S02]  /*4610*/  IMAD.X R189, R13, 0x1, R193, P1 ;  /* 0x000000010dbd7824 */ /* 0x000fc400008e06c1 */
[----:B------:R-:W4:Y:S01]  /*4620*/  LDL R193, [R1+0xe0] ;  /* 0x0000e00001c17983 */ /* 0x000f220000100800 */
[C---:B------:R-:W-:Y:S02]  /*4630*/  ISETP.GT.AND P4, PT, R0.reuse, 0x16, PT ;  /* 0x000000160000780c */ /* 0x040fe40003f84270 */
[----:B------:R-:W-:Y:S02]  /*4640*/  ISETP.GT.AND P0, PT, R0, 0x17, PT ;  /* 0x000000170000780c */ /* 0x000fe40003f04270 */
[----:B------:R-:W-:Y:S02]  /*4650*/  PRMT R199, RZ, 0x7610, R199 ;  /* 0x00007610ffc77816 */ /* 0x000fe400000000c7 */
[----:B---3--:R-:W-:Y:S02]  /*4660*/  IADD3 R192, P1, R11, R192, RZ ;  /* 0x000000c00bc07210 */ /* 0x008fe40007f3e0ff */
[----:B------:R-:W-:Y:S02]  /*4670*/  PRMT R198, RZ, 0x7610, R198 ;  /* 0x00007610ffc67816 */ /* 0x000fe400000000c6 */
[----:B------:R-:W-:-:S03]  /*4680*/  PRMT R200, RZ, 0x7610, R200 ;  /* 0x00007610ffc87816 */ /* 0x000fc600000000c8 */
[----:B------:R0:W3:Y:S01]  /*4690*/  @P4 LDG.E.U8 R199, desc[UR14][R188.64] ;  /* 0x0000000ebcc74981 */ /* 0x0000e2000c1e1100 */
[----:B-----5:R-:W-:-:S05]  /*46a0*/  IMAD.X R191, R13, 0x1, R191, P2 ;  /* 0x000000010dbf7824 */ /* 0x020fca00010e06bf */
[----:B------:R-:W5:Y:S04]  /*46b0*/  @P4 LDG.E.U8 R198, desc[UR14][R190.64] ;  /* 0x0000000ebec64981 */ /* 0x000f68000c1e1100 */
[----:B------:R-:W3:Y:S01]  /*46c0*/  LDL R191, [R1+0xf4] ;  /* 0x0000f40001bf7983 */ /* 0x000ee20000100800 */
[----:B----4-:R-:W-:Y:S01]  /*46d0*/  IMAD.X R193, R13, 0x1, R193, P1 ;  /* 0x000000010dc17824 */ /* 0x010fe200008e06c1 */
[----:B0-----:R-:W-:Y:S02]  /*46e0*/  IADD3 R188, P1, R11, R238, RZ ;  /* 0x000000ee0bbc7210 */ /* 0x001fe40007f3e0ff */
[----:B------:R-:W-:Y:S01]  /*46f0*/  ISETP.GT.AND P2, PT, R0, 0x18, PT ;  /* 0x000000180000780c */ /* 0x000fe20003f44270 */
[----:B------:R-:W4:Y:S02]  /*4700*/  LDL R238, [R1+0x10c] ;  /* 0x00010c0001ee7983 */ /* 0x000f240000100800 */
[----:B--2---:R-:W-:-:S02]  /*4710*/  IMAD.X R189, R13, 0x1, R235, P1 ;  /* 0x000000010dbd7824 */ /* 0x004fc400008e06eb */
[----:B------:R0:W2:Y:S04]  /*4720*/  @P0 LDG.E.U8 R200, desc[UR14][R192.64] ;  /* 0x0000000ec0c80981 */ /* 0x0000a8000c1e1100 */
[----:B------:R-:W5:Y:S01]  /*4730*/  LDL R235, [R1+0x108] ;  /* 0x0001080001eb7983 */ /* 0x000f620000100800 */
[----:B0-----:R-:W-:-:S06]  /*4740*/  PRMT R192, RZ, 0x7610, R192 ;  /* 0x00007610ffc07816 */ /* 0x001fcc00000000c0 */
[----:B------:R0:W2:Y:S04]  /*4750*/  @P0 LDG.E.U8 R192, desc[UR14][R188.64] ;  /* 0x0000000ebcc00981 */ /* 0x0000a8000c1e1100 */
[----:B------:R-:W0:Y:S01]  /*4760*/  LDL R189, [R1+0xfc] ;  /* 0x0000fc0001bd7983 */ /* 0x000e220000100800 */
[----:B---3--:R-:W-:-:S03]  /*4770*/  IADD3 R190, P1, R11, R191, RZ ;  /* 0x000000bf0bbe7210 */ /* 0x008fc60007f3e0ff */
[----:B------:R-:W3:Y:S01]  /*4780*/  LDL R191, [R1+0xf0] ;  /* 0x0000f00001bf7983 */ /* 0x000ee20000100800 */
[----:B------:R-:W-:Y:S02]  /*4790*/  PRMT R193, RZ, 0x7610, R193 ;  /* 0x00007610ffc17816 */ /* 0x000fe400000000c1 */
[----:B0-----:R-:W-:Y:S02]  /*47a0*/  IADD3 R188, P0, R11, R189, RZ ;  /* 0x000000bd0bbc7210 */ /* 0x001fe40007f1e0ff */
[----:B------:R-:W4:Y:S01]  /*47b0*/  LDL R189, [R1+0xf8] ;  /* 0x0000f80001bd7983 */ /* 0x000f220000100800 */
[----:B---3--:R-:W-:-:S05]  /*47c0*/  IMAD.X R191, R13, 0x1, R191, P1 ;  /* 0x000000010dbf7824 */ /* 0x008fca00008e06bf */
[----:B------:R0:W3:Y:S02]  /*47d0*/  @P2 LDG.E.U8 R193, desc[UR14][R190.64] ;  /* 0x0000000ebec12981 */ /* 0x0000e4000c1e1100 */
[----:B0-----:R-:W-:Y:S01]  /*47e0*/  PRMT R190, RZ, 0x7610, R190 ;  /* 0x00007610ffbe7816 */ /* 0x001fe200000000be */
[----:B----4-:R-:W-:-:S05]  /*47f0*/  IMAD.X R189, R13, 0x1, R189, P0 ;  /* 0x000000010dbd7824 */ /* 0x010fca00000e06bd */
[----:B------:R0:W4:Y:S04]  /*4800*/  @P2 LDG.E.U8 R190, desc[UR14][R188.64] ;  /* 0x0000000ebcbe2981 */ /* 0x000128000c1e1100 */
[----:B------:R-:W0:Y:S01]  /*4810*/  LDL R189, [R1+0x104] ;  /* 0x0001040001bd7983 */ /* 0x000e220000100800 */
[----:B------:R-:W-:Y:S02]  /*4820*/  ISETP.GT.AND P1, PT, R0, 0x19, PT ;  /* 0x000000190000780c */ /* 0x000fe40003f24270 */
[----:B0-----:R-:W-:Y:S02]  /*4830*/  IADD3 R188, P0, R11, R189, RZ ;  /* 0x000000bd0bbc7210 */ /* 0x001fe40007f1e0ff */
[----:B------:R-:W5:Y:S01]  /*4840*/  LDL R189, [R1+0x100] ;  /* 0x0001000001bd7983 */ /* 0x000f620000100800 */
[----:B------:R-:W-:-:S02]  /*4850*/  PRMT R191, RZ, 0x7610, R191 ;  /* 0x00007610ffbf7816 */ /* 0x000fc400000000bf */
[----:B------:R-:W-:Y:S01]  /*4860*/  PRMT R201, RZ, 0x7610, R201 ;  /* 0x00007610ffc97816 */ /* 0x000fe200000000c9 */
[----:B-----5:R-:W-:-:S05]  /*4870*/  IMAD.X R189, R13, 0x1, R189, P0 ;  /* 0x000000010dbd7824 */ /* 0x020fca00000e06bd */
[----:B------:R0:W5:Y:S02]  /*4880*/  @P1 LDG.E.U8 R191, desc[UR14][R188.64] ;  /* 0x0000000ebcbf1981 */ /* 0x000164000c1e1100 */
[----:B0-----:R-:W-:Y:S02]  /*4890*/  IADD3 R188, P0, R11, R238, RZ ;  /* 0x000000ee0bbc7210 */ /* 0x001fe40007f1e0ff */
[----:B------:R-:W-:Y:S01]  /*48a0*/  PRMT R202, RZ, 0x7610, R202 ;  /* 0x00007610ffca7816 */ /* 0x000fe200000000ca */
[----:B------:R-:W2:Y:S02]  /*48b0*/  LDL R238, [R1+0x12c] ;  /* 0x00012c0001ee7983 */ /* 0x000ea40000100800 */
[----:B------:R-:W-:Y:S01]  /*48c0*/  IMAD.X R189, R13, 0x1, R235, P0 ;  /* 0x000000010dbd7824 */ /* 0x000fe200000e06eb */
[----:B------:R-:W-:Y:S01]  /*48d0*/  PRMT R203, RZ, 0x7610, R203 ;  /* 0x00007610ffcb7816 */ /* 0x000fe200000000cb */
[----:B------:R-:W3:Y:S04]  /*48e0*/  LDL R235, [R1+0x128] ;  /* 0x0001280001eb7983 */ /* 0x000ee80000100800 */
[----:B------:R0:W4:Y:S04]  /*48f0*/  @P1 LDG.E.U8 R201, desc[UR14][R188.64] ;  /* 0x0000000ebcc91981 */ /* 0x000128000c1e1100 */
[----:B------:R-:W0:Y:S01]  /*4900*/  LDL R189, [R1+0x114] ;  /* 0x0001140001bd7983 */ /* 0x000e220000100800 */
[----:B------:R-:W-:-:S02]  /*4910*/  ISETP.GT.AND P1, PT, R0, 0x1a, PT ;  /* 0x0000001a0000780c */ /* 0x000fc40003f24270 */
[----:B0-----:R-:W-:Y:S02]  /*4920*/  IADD3 R188, P0, R11, R189, RZ ;  /* 0x000000bd0bbc7210 */ /* 0x001fe40007f1e0ff */
[----:B------:R-:W5:Y:S03]  /*4930*/  LDL R189, [R1+0x110] ;  /* 0x0001100001bd7983 */ /* 0x000f660000100800 */
[----:B-----5:R-:W-:-:S06]  /*4940*/  IMAD.X R189, R13, 0x1, R189, P0 ;  /* 0x000000010dbd7824 */ /* 0x020fcc00000e06bd */
[----:B------:R0:W5:Y:S04]  /*4950*/  @P1 LDG.E.U8 R202, desc[UR14][R188.64] ;  /* 0x0000000ebcca1981 */ /* 0x000168000c1e1100 */
[----:B------:R-:W0:Y:S02]  /*4960*/  LDL R189, [R1+0x11c] ;  /* 0x00011c0001bd7983 */ /* 0x000e240000100800 */
[----:B0-----:R-:W-:Y:S02]  /*4970*/  IADD3 R188, P0, R11, R189, RZ ;  /* 0x000000bd0bbc7210 */ /* 0x001fe40007f1e0ff */
[----:B------:R-:W2:Y:S03]  /*4980*/  LDL R189, [R1+0x118] ;  /* 0x0001180001bd7983 */ /* 0x000ea60000100800 */
[----:B--2---:R-:W-:-:S05]  /*4990*/  IMAD.X R189, R13, 0x1, R189, P0 ;  /* 0x000000010dbd7824 */ /* 0x004fca00000e06bd */
[----:B------:R0:W2:Y:S04]  /*49a0*/  @P1 LDG.E.U8 R203, desc[UR14][R188.64] ;  /* 0x0000000ebccb1981 */ /* 0x0000a8000c1e1100 */
[----:B------:R-:W0:Y:S01]  /*49b0*/  LDL R189, [R1+0x124] ;  /* 0x0001240001bd7983 */ /* 0x000e220000100800 */
[----:B------:R-:W-:Y:S02]  /*49c0*/  ISETP.GT.AND P1, PT, R0, 0x1b, PT ;  /* 0x0000001b0000780c */ /* 0x000fe40003f24270 */
[----:B0-----:R-:W-:Y:S02]  /*49d0*/  IADD3 R188, P0, R11, R189, RZ ;  /* 0x000000bd0bbc7210 */ /* 0x001fe40007f1e0ff */
[----:B------:R-:W3:Y:S01]  /*49e0*/  LDL R189, [R1+0x120] ;  /* 0x0001200001bd7983 */ /* 0x000ee20000100800 */
[----:B------:R-:W-:-:S02]  /*49f0*/  PRMT R204, RZ, 0x7610, R204 ;  /* 0x00007610ffcc7816 */ /* 0x000fc400000000cc */
[----:B------:R-:W-:Y:S01]  /*4a00*/  PRMT R205, RZ, 0x7610, R205 ;  /* 0x00007610ffcd7816 */ /* 0x000fe200000000cd */
[----:B---3--:R-:W-:-:S05]  /*4a10*/  IMAD.X R189, R13, 0x1, R189, P0 ;  /* 0x000000010dbd7824 */ /* 0x008fca00000e06bd */
[----:B------:R0:W3:Y:S02]  /*4a20*/  @P1 LDG.E.U8 R204, desc[UR14][R188.64] ;  /* 0x0000000ebccc1981 */ /* 0x0000e4000c1e1100 */
[----:B0-----:R-:W-:Y:S02]  /*4a30*/  IADD3 R188, P0, R11, R238, RZ ;  /* 0x000000ee0bbc7210 */ /* 0x001fe40007f1e0ff */
[----:B------:R-:W-:Y:S01]  /*4a40*/  PRMT R206, RZ, 0x7610, R206 ;  /* 0x00007610ffce7816 */ /* 0x000fe200000000ce */
[----:B------:R-:W4:Y:S02]  /*4a50*/  LDL R238, [R1+0x14c] ;  /* 0x00014c0001ee7983 */ /* 0x000f240000100800 */
[----:B------:R-:W-:Y:S01]  /*4a60*/  IMAD.X R189, R13, 0x1, R235, P0 ;  /* 0x000000010dbd7824 */ /* 0x000fe200000e06eb */
[----:B------:R-:W-:Y:S01]  /*4a70*/  PRMT R207, RZ, 0x7610, R207 ;  /* 0x00007610ffcf7816 */ /* 0x000fe200000000cf */
[----:B------:R-:W5:Y:S04]  /*4a80*/  LDL R235, [R1+0x148] ;  /* 0x0001480001eb7983 */ /* 0x000f680000100800 */
[----:B------:R0:W2:Y:S04]  /*4a90*/  @P1 LDG.E.U8 R205, desc[UR14][R188.64] ;  /* 0x0000000ebccd1981 */ /* 0x0000a8000c1e1100 */
[----:B------:R-:W0:Y:S01]  /*4aa0*/  LDL R189, [R1+0x134] ;  /* 0x0001340001bd7983 */ /* 0x000e220000100800 */
[----:B------:R-:W-:-:S02]  /*4ab0*/  ISETP.GT.AND P1, PT, R0, 0x1c, PT ;  /* 0x0000001c0000780c */ /* 0x000fc40003f24270 */
[----:B0-----:R-:W-:Y:S02]  /*4ac0*/  IADD3 R188, P0, R11, R189, RZ ;  /* 0x000000bd0bbc7210 */ /* 0x001fe40007f1e0ff */
[----:B------:R-:W3:Y:S03]  /*4ad0*/  LDL R189, [R1+0x130] ;  /* 0x0001300001bd7983 */ /* 0x000ee60000100800 */
[----:B---3--:R-:W-:-:S06]  /*4ae0*/  IMAD.X R189, R13, 0x1, R189, P0 ;  /* 0x000000010dbd7824 */ /* 0x008fcc00000e06bd */
[----:B------:R0:W3:Y:S04]  /*4af0*/  @P1 LDG.E.U8 R206, desc[UR14][R188.64] ;  /* 0x0000000ebcce1981 */ /* 0x0000e8000c1e1100 */
[----:B------:R-:W0:Y:S02]  /*4b00*/  LDL R189, [R1+0x13c] ;  /* 0x00013c0001bd7983 */ /* 0x000e240000100800 */
[----:B0-----:R-:W-:Y:S02]  /*4b10*/  IADD3 R188, P0, R11, R189, RZ ;  /* 0x000000bd0bbc7210 */ /* 0x001fe40007f1e0ff */
[----:B------:R-:W4:Y:S03]  /*4b20*/  LDL R189, [R1+0x138] ;  /* 0x0001380001bd7983 */ /* 0x000f260000100800 */
        /* <DEDUP_REMOVED lines=33> */
[----:B------:R-:W-:Y:S02]  /*4d40*/  PRMT R213, RZ, 0x7610, R213 ;  /* 0x00007610ffd57816 */ /* 0x000fe400000000d5 */
[----:B------:R-:W-:Y:S02]  /*4d50*/  PRMT R214, RZ, 0x7610, R214 ;  /* 0x00007610ffd67816 */ /* 0x000fe400000000d6 */
[----:B------:R-:W-:Y:S02]  /*4d60*/  PRMT R215, RZ, 0x7610, R215 ;  /* 0x00007610ffd77816 */ /* 0x000fe400000000d7 */
[----:B------:R-:W-:Y:S02]  /*4d70*/  PRMT R216, RZ, 0x7610, R216 ;  /* 0x00007610ffd87816 */ /* 0x000fe400000000d8 */
[----:B------:R-:W-:Y:S02]  /*4d80*/  PRMT R217, RZ, 0x7610, R217 ;  /* 0x00007610ffd97816 */ /* 0x000fe400000000d9 */
[----:B------:R-:W-:-:S02]  /*4d90*/  PRMT R218, RZ, 0x7610, R218 ;  /* 0x00007610ffda7816 */ /* 0x000fc400000000da */
[----:B------:R-:W-:Y:S02]  /*4da0*/  PRMT R219, RZ, 0x7610, R219 ;  /* 0x00007610ffdb7816 */ /* 0x000fe400000000db */
[----:B------:R-:W-:Y:S02]  /*4db0*/  PRMT R220, RZ, 0x7610, R220 ;  /* 0x00007610ffdc7816 */ /* 0x000fe400000000dc */
[----:B------:R-:W-:Y:S02]  /*4dc0*/  LOP3.LUT R195, R195, 0xffff, RZ, 0xc0, !PT ;  /* 0x0000ffffc3c37812 */ /* 0x000fe400078ec0ff */
[----:B------:R-:W-:Y:S02]  /*4dd0*/  LOP3.LUT R194, R194, 0xffff, RZ, 0xc0, !PT ;  /* 0x0000ffffc2c27812 */ /* 0x000fe400078ec0ff */
[----:B------:R-:W-:Y:S02]  /*4de0*/  LOP3.LUT R187, R187, 0xffff, RZ, 0xc0, !PT ;  /* 0x0000ffffbbbb7812 */ /* 0x000fe400078ec0ff */
[----:B------:R-:W-:-:S02]  /*4df0*/  PRMT R195, R195, 0x3340, R194 ;  /* 0x00003340c3c37816 */ /* 0x000fc400000000c2 */
[----:B------:R-:W-:Y:S02]  /*4e00*/  LOP3.LUT R186, R186, 0xffff, RZ, 0xc0, !PT ;  /* 0x0000ffffbaba7812 */ /* 0x000fe400078ec0ff */
[----:B------:R-:W-:Y:S02]  /*4e10*/  PRMT R194, RZ, 0x7610, R194 ;  /* 0x00007610ffc27816 */ /* 0x000fe400000000c2 */
[----:B------:R-:W-:Y:S02]  /*4e20*/  LOP3.LUT R155, R155, 0xffff, RZ, 0xc0, !PT ;  /* 0x0000ffff9b9b7812 */ /* 0x000fe400078ec0ff */
[----:B------:R-:W-:Y:S02]  /*4e30*/  LOP3.LUT R175, R175, 0xffff, RZ, 0xc0, !PT ;  /* 0x0000ffffafaf7812 */ /* 0x000fe400078ec0ff */
[----:B------:R-:W-:Y:S02]  /*4e40*/  LOP3.LUT R21, R21, 0xffff, RZ, 0xc0, !PT ;  /* 0x0000ffff15157812 */ /* 0x000fe400078ec0ff */
[----:B------:R-:W-:-:S02]  /*4e50*/  LOP3.LUT R158, R158, 0xffff, RZ, 0xc0, !PT ;  /* 0x0000ffff9e9e7812 */ /* 0x000fc400078ec0ff */
[----:B------:R-:W-:Y:S02]  /*4e60*/  LOP3.LUT R154, R154, 0xffff, RZ, 0xc0, !PT ;  /* 0x0000ffff9a9a7812 */ /* 0x000fe400078ec0ff */
[----:B------:R-:W-:Y:S02]  /*4e70*/  PRMT R21, R21, 0x3340, R158 ;  /* 0x0000334015157816 */ /* 0x000fe4000000009e */
[----:B------:R-:W-:Y:S02]  /*4e80*/  LOP3.LUT R158, R163, 0xffff, RZ, 0xc0, !PT ;  /* 0x0000ffffa39e7812 */ /* 0x000fe400078ec0ff */
[----:B------:R-:W-:Y:S02]  /*4e90*/  SHF.R.S32.HI R163, RZ, 0x1f, R3 ;  /* 0x0000001fffa37819 */ /* 0x000fe40000011403 */
[----:B------:R-:W-:Y:S02]  /*4ea0*/  PRMT R158, R154, 0x3340, R158 ;  /* 0x000033409a9e7816 */ /* 0x000fe4000000009e */
[----:B------:R-:W-:-:S02]  /*4eb0*/  LOP3.LUT R22, R22, 0xffff, RZ, 0xc0, !PT ;  /* 0x0000ffff16167812 */ /* 0x000fc400078ec0ff */
[----:B------:R-:W-:Y:S02]  /*4ec0*/  LOP3.LUT R153, R153, 0xffff, RZ, 0xc0, !PT ;  /* 0x0000ffff99997812 */ /* 0x000fe400078ec0ff */
[----:B------:R-:W-:-:S04]  /*4ed0*/  LOP3.LUT R173, R173, 0xffff, RZ, 0xc0, !PT ;  /* 0x0000ffffadad7812 */ /* 0x000fc800078ec0ff */
[--C-:B------:R-:W-:Y:S02]  /*4ee0*/  PRMT R153, R153, 0x3340, R173.reuse ;  /* 0x0000334099997816 */ /* 0x100fe400000000ad */
[----:B------:R-:W-:Y:S02]  /*4ef0*/  PRMT R173, RZ, 0x7610, R173 ;  /* 0x00007610ffad7816 */ /* 0x000fe400000000ad */
[----:B------:R-:W-:Y:S01]  /*4f00*/  LOP3.LUT R23, R23, 0xffff, RZ, 0xc0, !PT ;  /* 0x0000ffff17177812 */ /* 0x000fe200078ec0ff */
[----:B---3--:R-:W-:-:S05]  /*4f10*/  IMAD.X R189, R13, 0x1, R189, P0 ;  /* 0x000000010dbd7824 */ /* 0x008fca00000e06bd */
[----:B------:R0:W3:Y:S02]  /*4f20*/  @P1 LDG.E.U8 R212, desc[UR14][R188.64] ;  /* 0x0000000ebcd41981 */ /* 0x0000e4000c1e1100 */
[----:B0-----:R-:W-:-:S05]  /*4f30*/  IADD3 R188, P0, R11, R238, RZ ;  /* 0x000000ee0bbc7210 */ /* 0x001fca0007f1e0ff */
[----:B------:R-:W-:-:S05]  /*4f40*/  IMAD.X R189, R13, 0x1, R235, P0 ;  /* 0x000000010dbd7824 */ /* 0x000fca00000e06eb */
[----:B------:R0:W2:Y:S01]  /*4f50*/  @P1 LDG.E.U8 R213, desc[UR14][R188.64] ;  /* 0x0000000ebcd51981 */ /* 0x0000a2000c1e1100 */
[----:B------:R-:W-:Y:S02]  /*4f60*/  ISETP.GE.AND P0, PT, R14, R0, PT ;  /* 0x000000000e00720c */ /* 0x000fe40003f06270 */
[----:B------:R-:W-:Y:S02]  /*4f70*/  SHF.R.S32.HI R238, RZ, 0x1f, R3 ;  /* 0x0000001fffee7819 */ /* 0x000fe40000011403 */
[----:B0-----:R-:W-:-:S04]  /*4f80*/  IADD3 R188, P1, R3, UR49, RZ ;  /* 0x0000003103bc7c10 */ /* 0x001fc8000ff3e0ff */
[----:B------:R-:W-:Y:S01]  /*4f90*/  IADD3.X R189, R238, UR35, RZ, P1, !PT ;  /* 0x00000023eebd7c10 */ /* 0x000fe20008ffe4ff */
[----:B------:R-:W-:Y:S06]  /*4fa0*/  BAR.SYNC.DEFER_BLOCKING 0x0 ;  /* 0x0000000000007b1d */ /* 0x000fec0000010000 */
[----:B------:R0:W2:Y:S02]  /*4fb0*/  @!P0 LDG.E.U8 R214, desc[UR14][R188.64] ;  /* 0x0000000ebcd68981 */ /* 0x0000a4000c1e1100 */
[----:B0-----:R-:W-:-:S04]  /*4fc0*/  IADD3 R188, P1, R3, UR48, RZ ;  /* 0x0000003003bc7c10 */ /* 0x001fc8000ff3e0ff */
[----:B------:R-:W-:-:S05]  /*4fd0*/  IADD3.X R189, R238, UR34, RZ, P1, !PT ;  /* 0x00000022eebd7c10 */ /* 0x000fca0008ffe4ff */
        /* <DEDUP_REMOVED lines=15> */
[----:B------:R0:W2:Y:S01]  /*50d0*/  @!P0 LDG.E.U8 R220, desc[UR14][R188.64] ;  /* 0x0000000ebcdc8981 */ /* 0x0000a2000c1e1100 */
[----:B------:R-:W-:Y:S02]  /*50e0*/  PRMT R235, R187, 0x3340, R186 ;  /* 0x00003340bbeb7816 */ /* 0x000fe400000000ba */
[----:B0-----:R-:W-:-:S04]  /*50f0*/  IADD3 R188, P1, R3, UR42, RZ ;  /* 0x0000002a03bc7c10 */ /* 0x001fc8000ff3e0ff */
[----:B------:R-:W-:Y:S02]  /*5100*/  IADD3.X R189, R238, UR28, RZ, P1, !PT ;  /* 0x0000001ceebd7c10 */ /* 0x000fe40008ffe4ff */
[----:B------:R-:W-:-:S03]  /*5110*/  IADD3 R186, P1, R3, UR41, RZ ;  /* 0x0000002903ba7c10 */ /* 0x000fc6000ff3e0ff */
[----:B------:R0:W2:Y:S01]  /*5120*/  @!P0 LDG.E.U8 R194, desc[UR14][R188.64] ;  /* 0x0000000ebcc28981 */ /* 0x0000a2000c1e1100 */
[----:B------:R-:W-:Y:S02]  /*5130*/  IADD3.X R187, R238, UR27, RZ, P1, !PT ;  /* 0x0000001beebb7c10 */ /* 0x000fe40008ffe4ff */
[----:B------:R-:W-:Y:S02]  /*5140*/  PRMT R238, R155, 0x3340, R175 ;  /* 0x000033409bee7816 */ /* 0x000fe400000000af */
[----:B0-----:R-:W-:Y:S02]  /*5150*/  PRMT R188, RZ, 0x7610, R188 ;  /* 0x00007610ffbc7816 */ /* 0x001fe400000000bc */
[----:B------:R-:W-:-:S04]  /*5160*/  SHF.R.S32.HI R155, RZ, 0x1f, R3 ;  /* 0x0000001fff9b7819 */ /* 0x000fc80000011403 */
[----:B------:R0:W2:Y:S01]  /*5170*/  @!P0 LDG.E.U8 R188, desc[UR14][R186.64] ;  /* 0x0000000ebabc8981 */ /* 0x0000a2000c1e1100 */
[----:B------:R-:W-:Y:S02]  /*5180*/  PRMT R175, RZ, 0x7610, R175 ;  /* 0x00007610ffaf7816 */ /* 0x000fe400000000af */
[----:B0-----:R-:W-:-:S04]  /*5190*/  IADD3 R186, P1, R3, UR40, RZ ;  /* 0x0000002803ba7c10 */ /* 0x001fc8000ff3e0ff */
[----:B------:R-:W-:-:S05]  /*51a0*/  IADD3.X R187, R155, UR26, RZ, P1, !PT ;  /* 0x0000001a9bbb7c10 */ /* 0x000fca0008ffe4ff */
[----:B------:R0:W2:Y:S01]  /*51b0*/  @!P0 LDG.E.U8 R175, desc[UR14][R186.64] ;  /* 0x0000000ebaaf8981 */ /* 0x0000a2000c1e1100 */
[----:B------:R-:W-:Y:S02]  /*51c0*/  PRMT R189, RZ, 0x7610, R189 ;  /* 0x00007610ffbd7816 */ /* 0x000fe400000000bd */
[----:B0-----:R-:W-:-:S04]  /*51d0*/  IADD3 R186, P1, R3, UR39, RZ ;  /* 0x0000002703ba7c10 */ /* 0x001fc8000ff3e0ff */
[----:B------:R-:W-:Y:S02]  /*51e0*/  IADD3.X R187, R155, UR25, RZ, P1, !PT ;  /* 0x000000199bbb7c10 */ /* 0x000fe40008ffe4ff */
[----:B------:R-:W-:-:S03]  /*51f0*/  IADD3 R154, P1, R3, UR38, RZ ;  /* 0x00000026039a7c10 */ /* 0x000fc6000ff3e0ff */
[----:B------:R0:W2:Y:S01]  /*5200*/  @!P0 LDG.E.U8 R189, desc[UR14][R186.64] ;  /* 0x0000000ebabd8981 */ /* 0x0000a2000c1e1100 */
[----:B------:R-:W-:Y:S02]  /*5210*/  IADD3.X R155, R163, UR24, RZ, P1, !PT ;  /* 0x00000018a39b7c10 */ /* 0x000fe40008ffe4ff */
[----:B------:R-:W-:Y:S02]  /*5220*/  LOP3.LUT R163, R174, 0xffff, RZ, 0xc0, !PT ;  /* 0x0000ffffaea37812 */ /* 0x000fe400078ec0ff */
[----:B0-----:R-:W-:Y:S02]  /*5230*/  PRMT R186, RZ, 0x7610, R186 ;  /* 0x00007610ffba7816 */ /* 0x001fe400000000ba */
[----:B------:R-:W-:Y:S02]  /*5240*/  PRMT R163, R22, 0x3340, R163 ;  /* 0x0000334016a37816 */ /* 0x000fe400000000a3 */
[----:B------:R-:W-:Y:S02]  /*5250*/  SHF.R.S32.HI R22, RZ, 0x1f, R3 ;  /* 0x0000001fff167819 */ /* 0x000fe40000011403 */
[----:B------:R0:W2:Y:S01]  /*5260*/  @!P0 LDG.E.U8 R186, desc[UR14][R154.64] ;  /* 0x0000000e9aba8981 */ /* 0x0000a2000c1e1100 */
[----:B------:R-:W-:-:S02]  /*5270*/  PRMT R174, RZ, 0x7610, R174 ;  /* 0x00007610ffae7816 */ /* 0x000fc400000000ae */
[----:B0-----:R-:W-:-:S04]  /*5280*/  IADD3 R154, P1, R3, UR37, RZ ;  /* 0x00000025039a7c10 */ /* 0x001fc8000ff3e0ff */
[----:B------:R-:W-:-:S05]  /*5290*/  IADD3.X R155, R22, UR51, RZ, P1, !PT ;  /* 0x00000033169b7c10 */ /* 0x000fca0008ffe4ff */
[----:B------:R0:W2:Y:S02]  /*52a0*/  @!P0 LDG.E.U8 R174, desc[UR14][R154.64] ;  /* 0x0000000e9aae8981 */ /* 0x0000a4000c1e1100 */
[----:B0-----:R-:W-:-:S05]  /*52b0*/  IADD3 R154, P1, R3, R15, RZ ;  /* 0x0000000f039a7210 */ /* 0x001fca0007f3e0ff */
[----:B------:R-:W-:Y:S01]  /*52c0*/  IMAD.X R155, R22, 0x1, R2, P1 ;  /* 0x00000001169b7824 */ /* 0x000fe200008e0602 */
[----:B------:R-:W-:-:S04]  /*52d0*/  IADD3 R22, P1, R3, R10, RZ ;  /* 0x0000000a03167210 */ /* 0x000fc80007f3e0ff */
[----:B------:R0:W2:Y:S01]  /*52e0*/  @!P0 LDG.E.U8 R173, desc[UR14][R154.64] ;  /* 0x0000000e9aad8981 */ /* 0x0000a2000c1e1100 */
[----:B------:R-:W-:Y:S02]  /*52f0*/  PRMT R187, RZ, 0x7610, R187 ;  /* 0x00007610ffbb7816 */ /* 0x000fe400000000bb */
[----:B0-----:R-:W-:Y:S02]  /*5300*/  LOP3.LUT R154, R159, 0xffff, RZ, 0xc0, !PT ;  /* 0x0000ffff9f9a7812 */ /* 0x001fe400078ec0ff */
[----:B------:R-:W-:Y:S02]  /*5310*/  SHF.R.S32.HI R159, RZ, 0x1f, R3 ;  /* 0x0000001fff9f7819 */ /* 0x000fe40000011403 */
[----:B------:R-:W-:-:S03]  /*5320*/  PRMT R154, R23, 0x3340, R154 ;  /* 0x00003340179a7816 */ /* 0x000fc6000000009a */
[----:B------:R-:W-:Y:S01]  /*5330*/  IMAD.X R23, R159, 0x1, R12, P1 ;  /* 0x000000019f177824 */ /* 0x000fe200008e060c */
[----:B------:R-:W-:-:S04]  /*5340*/  LOP3.LUT R155, R164, 0xffff, RZ, 0xc0, !PT ;  /* 0x0000ffffa49b7812 */ /* 0x000fc800078ec0ff */
[----:B------:R0:W2:Y:S01]  /*5350*/  @!P0 LDG.E.U8 R187, desc[UR14][R22.64] ;  /* 0x0000000e16bb8981 */ /* 0x0000a2000c1e1100 */
[----:B------:R-:W-:Y:S02]  /*5360*/  PRMT R164, RZ, 0x7610, R164 ;  /* 0x00007610ffa47816 */ /* 0x000fe400000000a4 */
[----:B0-----:R-:W-:-:S04]  /*5370*/  IADD3 R22, P1, R3, UR50, RZ ;  /* 0x0000003203167c10 */ /* 0x001fc8000ff3e0ff */
[----:B------:R-:W-:-:S05]  /*5380*/  IADD3.X R23, R159, UR36, RZ, P1, !PT ;  /* 0x000000249f177c10 */ /* 0x000fca0008ffe4ff */
[----:B------:R0:W2:Y:S01]  /*5390*/  @!P0 LDG.E.U8 R164, desc[UR14][R22.64] ;  /* 0x0000000e16a48981 */ /* 0x0000a2000c1e1100 */
[----:B------:R-:W-:Y:S02]  /*53a0*/  LOP3.LUT R184, R184, 0xffff, RZ, 0xc0, !PT ;  /* 0x0000ffffb8b87812 */ /* 0x000fe400078ec0ff */
[----:B------:R-:W-:-:S04]  /*53b0*/  LOP3.LUT R160, R160, 0xffff, RZ, 0xc0, !PT ;  /* 0x0000ffffa0a07812 */ /* 0x000fc800078ec0ff */
[----:B------:R-:W-:Y:S02]  /*53c0*/  PRMT R160, R160, 0x3340, R184 ;  /* 0x00003340a0a07816 */ /* 0x000fe400000000b8 */
[----:B------:R-:W1:Y:S01]  /*53d0*/  S2R R184, SR_TID.X ;  /* 0x0000000000b87919 */ /* 0x000e620000002100 */
[----:B------:R-:W-:Y:S02]  /*53e0*/  LOP3.LUT R20, R20, 0xffff, RZ, 0xc0, !PT ;  /* 0x0000ffff14147812 */ /* 0x000fe400078ec0ff */
[----:B0-----:R-:W-:Y:S02]  /*53f0*/  LOP3.LUT R23, R172, 0xffff, RZ, 0xc0, !PT ;  /* 0x0000ffffac177812 */ /* 0x001fe400078ec0ff */
[----:B------:R-:W-:Y:S02]  /*5400*/  LOP3.LUT R159, R165, 0xffff, RZ, 0xc0, !PT ;  /* 0x0000ffffa59f7812 */ /* 0x000fe400078ec0ff */
[----:B------:R-:W-:Y:S02]  /*5410*/  PRMT R23, R20, 0x3340, R23 ;  /* 0x0000334014177816 */ /* 0x000fe40000000017 */
[----:B------:R-:W-:-:S02]  /*5420*/  LOP3.LUT R168, R168, 0xffff, RZ, 0xc0, !PT ;  /* 0x0000ffffa8a87812 */ /* 0x000fc400078ec0ff */
[----:B------:R-:W-:Y:S02]  /*5430*/  LOP3.LUT R178, R178, 0xffff, RZ, 0xc0, !PT ;  /* 0x0000ffffb2b27812 */ /* 0x000fe400078ec0ff */
[----:B------:R-:W-:Y:S02]  /*5440*/  LOP3.LUT R165, R170, 0xffff, RZ, 0xc0, !PT ;  /* 0x0000ffffaaa57812 */ /* 0x000fe400078ec0ff */
[----:B------:R-:W-:Y:S02]  /*5450*/  LOP3.LUT R182, R182, 0xffff, RZ, 0xc0, !PT ;  /* 0x0000ffffb6b67812 */ /* 0x000fe400078ec0ff */
[----:B------:R-:W-:Y:S02]  /*5460*/  LOP3.LUT R20, R167, 0xffff, RZ, 0xc0, !PT ;  /* 0x0000ffffa7147812 */ /* 0x000fe400078ec0ff */
[----:B------:R-:W-:Y:S02]  /*5470*/  LOP3.LUT R177, R177, 0xffff, RZ, 0xc0, !PT ;  /* 0x0000ffffb1b17812 */ /* 0x000fe400078ec0ff */
        /* <DEDUP_REMOVED lines=11> */
[----:B------:R-:W-:Y:S02]  /*5530*/  PRMT R167, R168, 0x3340, R178 ;  /* 0x00003340a8a77816 */ /* 0x000fe400000000b2 */
[----:B------:R-:W-:-:S02]  /*5540*/  LOP3.LUT R183, R183, 0xffff, RZ, 0xc0, !PT ;  /* 0x0000ffffb7b77812 */ /* 0x000fc400078ec0ff */
[----:B------:R-:W-:Y:S02]  /*5550*/  PRMT R165, R165, 0x3340, R182 ;  /* 0x00003340a5a57816 */ /* 0x000fe400000000b6 */
[----:B------:R-:W-:Y:S02]  /*5560*/  PRMT R168, R20, 0x3340, R177 ;  /* 0x0000334014a87816 */ /* 0x000fe400000000b1 */
[----:B------:R-:W-:Y:S02]  /*5570*/  PRMT R169, R169, 0x3340, R181 ;  /* 0x00003340a9a97816 */ /* 0x000fe400000000b5 */
[----:B------:R-:W-:Y:S02]  /*5580*/  PRMT R161, R161, 0x3340, R180 ;  /* 0x00003340a1a17816 */ /* 0x000fe400000000b4 */
[----:B------:R-:W-:Y:S02]  /*5590*/  PRMT R156, R156, 0x3340, R179 ;  /* 0x000033409c9c7816 */ /* 0x000fe400000000b3 */
[----:B------:R-:W-:-:S02]  /*55a0*/  LOP3.LUT R157, R157, 0xffff, RZ, 0xc0, !PT ;  /* 0x0000ffff9d9d7812 */ /* 0x000fc400078ec0ff */
[----:B------:R-:W-:Y:S02]  /*55b0*/  LOP3.LUT R197, R197, 0xffff, RZ, 0xc0, !PT ;  /* 0x0000ffffc5c57812 */ /* 0x000fe400078ec0ff */
[----:B------:R-:W-:Y:S02]  /*55c0*/  PRMT R162, R162, 0x3340, R176 ;  /* 0x00003340a2a27816 */ /* 0x000fe400000000b0 */
        /* <DEDUP_REMOVED lines=8> */
[----:B-----5:R-:W-:Y:S02]  /*5650*/  LOP3.LUT R182, R210, 0xffff, RZ, 0xc0, !PT ;  /* 0x0000ffffd2b67812 */ /* 0x020fe400078ec0ff */
[----:B---3--:R-:W-:-:S02]  /*5660*/  LOP3.LUT R212, R212, 0xffff, RZ, 0xc0, !PT ;  /* 0x0000ffffd4d47812 */ /* 0x008fc400078ec0ff */
        /* <DEDUP_REMOVED lines=8> */
[----:B----4-:R-:W-:Y:S02]  /*56f0*/  LOP3.LUT R180, R207, 0xffff, RZ, 0xc0, !PT ;  /* 0x0000ffffcfb47812 */ /* 0x010fe400078ec0ff */
[----:B------:R-:W-:Y:S02]  /*5700*/  LOP3.LUT R209, R209, 0xffff, RZ, 0xc0, !PT ;  /* 0x0000ffffd1d17812 */ /* 0x000fe400078ec0ff */
[----:B--2---:R-:W-:Y:S02]  /*5710*/  LOP3.LUT R181, R211, 0xffff, RZ, 0xc0, !PT ;  /* 0x0000ffffd3b57812 */ /* 0x004fe400078ec0ff */
[----:B------:R-:W-:-:S02]  /*5720*/  LOP3.LUT R213, R213, 0xffff, RZ, 0xc0, !PT ;  /* 0x0000ffffd5d57812 */ /* 0x000fc400078ec0ff */
[----:B------:R-:W-:Y:S02]  /*5730*/  PRMT R155, R152, 0x3340, R155 ;  /* 0x00003340989b7816 */ /* 0x000fe4000000009b */
[----:B------:R-:W-:Y:S02]  /*5740*/  PRMT R22, R22, 0x3340, R185 ;  /* 0x0000334016167816 */ /* 0x000fe400000000b9 */
[----:B------:R-:W-:Y:S02]  /*5750*/  PRMT R159, R159, 0x3340, R183 ;  /* 0x000033409f9f7816 */ /* 0x000fe400000000b7 */
[----:B------:R-:W-:Y:S02]  /*5760*/  PRMT R152, R235, 0x5410, R21 ;  /* 0x00005410eb987816 */ /* 0x000fe40000000015 */
[----:B------:R-:W-:Y:S02]  /*5770*/  PRMT R157, R157, 0x3340, R197 ;  /* 0x000033409d9d7816 */ /* 0x000fe400000000c5 */
[----:B------:R-:W-:-:S02]  /*5780*/  PRMT R170, R170, 0x3340, R200 ;  /* 0x00003340aaaa7816 */ /* 0x000fc400000000c8 */
        /* <DEDUP_REMOVED lines=22> */
[----:B------:R-:W-:Y:S02]  /*58f0*/  LOP3.LUT R185, R9, 0x10, RZ, 0x3c, !PT ;  /* 0x0000001009b97812 */ /* 0x000fe400078e3cff */
[----:B------:R-:W-:-:S02]  /*5900*/  PRMT R161, R166, 0x5410, R172 ;  /* 0x00005410a6a17816 */ /* 0x000fc400000000ac */
[----:B------:R-:W-:Y:S02]  /*5910*/  PRMT R162, R176, 0x5410, R179 ;  /* 0x00005410b0a27816 */ /* 0x000fe400000000b3 */
[----:B------:R-:W-:Y:S02]  /*5920*/  PRMT R163, R180, 0x5410, R181 ;  /* 0x00005410b4a37816 */ /* 0x000fe400000000b5 */
[----:B-1----:R-:W-:Y:S01]  /*5930*/  LOP3.LUT R184, R184, 0x7f, RZ, 0xc0, !PT ;  /* 0x0000007fb8b87812 */ /* 0x002fe200078ec0ff */
[----:B------:R0:W-:Y:S04]  /*5940*/  STS.128 [R9+UR12], R20 ;  /* 0x0000001409007988 */ /* 0x0001e80008000c0c */
[----:B------:R-:W-:Y:S04]  /*5950*/  STS.128 [R9+UR12+0x1000], R152 ;  /* 0x0010009809007988 */ /* 0x000fe80008000c0c */
[----:B------:R-:W-:Y:S04]  /*5960*/  STS.128 [R185+UR12], R156 ;  /* 0x0000009cb9007988 */ /* 0x000fe80008000c0c */
[----:B------:R1:W-:Y:S04]  /*5970*/  STS.128 [R185+UR12+0x1000], R160 ;  /* 0x001000a0b9007988 */ /* 0x0003e80008000c0c */
[----:B------:R2:W-:Y:S01]  /*5980*/  STS.U8 [R184+UR12+0x2700], R214 ;  /* 0x002700d6b8007988 */ /* 0x0005e2000800000c */
[----:B------:R-:W-:Y:S01]  /*5990*/  UMOV UR9, 0xc0000010 ;  /* 0xc000001000097882 */ /* 0x000fe20000000000 */
[----:B------:R-:W-:Y:S01]  /*59a0*/  UMOV UR6, UR10 ;  /* 0x0000000a00067c82 */ /* 0x000fe20008000000 */
[----:B------:R-:W-:Y:S01]  /*59b0*/  UMOV UR7, UR11 ;  /* 0x0000000b00077c82 */ /* 0x000fe20008000000 */
[----:B------:R2:W-:Y:S01]  /*59c0*/  STS.U8 [R184+UR12+0x2600], R216 ;  /* 0x002600d8b8007988 */ /* 0x0005e2000800000c */
[----:B------:R-:W-:Y:S01]  /*59d0*/  UMOV UR18, UR10 ;  /* 0x0000000a00127c82 */ /* 0x000fe20008000000 */
[----:B------:R-:W-:Y:S01]  /*59e0*/  UMOV UR19, UR11 ;  /* 0x0000000b00137c82 */ /* 0x000fe20008000000 */
[----:B------:R-:W-:Y:S01]  /*59f0*/  UMOV UR22, UR10 ;  /* 0x0000000a00167c82 */ /* 0x000fe20008000000 */
[----:B------:R2:W-:Y:S01]  /*5a00*/  STS.U8 [R184+UR12+0x2500], R218 ;  /* 0x002500dab8007988 */ /* 0x0005e2000800000c */
[----:B------:R-:W-:Y:S01]  /*5a10*/  UMOV UR23, UR11 ;  /* 0x0000000b00177c82 */ /* 0x000fe20008000000 */
[----:B0-----:R-:W0:Y:S02]  /*5a20*/  LDC R20, c[0x0][0x238] ;  /* 0x00008e00ff147b82 */ /* 0x001e240000000800 */
[----:B------:R2:W-:Y:S01]  /*5a30*/  STS.U8 [R184+UR12+0x2400], R220 ;  /* 0x002400dcb8007988 */ /* 0x0005e2000800000c */
[----:B-1----:R-:W-:-:S03]  /*5a40*/  LOP3.LUT R185, R184, 0x10, RZ, 0x3c, !PT ;  /* 0x00000010b8b97812 */ /* 0x002fc600078e3cff */
[----:B------:R2:W-:Y:S04]  /*5a50*/  STS.U8 [R184+UR12+0x2300], R188 ;  /* 0x002300bcb8007988 */ /* 0x0005e8000800000c */
        /* <DEDUP_REMOVED lines=10> */
[----:B------:R2:W-:Y:S01]  /*5b00*/  STS.U8 [R185+UR12+0x2780], R164 ;  /* 0x002780a4b9007988 */ /* 0x0005e2000800000c */
[----:B------:R1:W-:Y:S06]  /*5b10*/  MEMBAR.ALL.CTA ;  /* 0x0000000000007992 */ /* 0x0003ec0000008000 */
[----:B-1----:R-:W1:Y:S02]  /*5b20*/  FENCE.VIEW.ASYNC.S ;  /* 0x00000000000073c6 */ /* 0x002e640000000000 */
[----:B-1----:R-:W-:Y:S06]  /*5b30*/  BAR.SYNC.DEFER_BLOCKING 0x0 ;  /* 0x0000000000007b1d */ /* 0x002fec0000010000 */
[----:B------:R-:W-:-:S06]  /*5b40*/  WARPGROUP.ARRIVE ;  /* 0x00000000000079c5 */ /* 0x000fcc0000000000 */
[----:B------:R-:W-:Y:S04]  /*5b50*/  QGMMA.64x64x32.F32.E4M3.E4M3 R120, gdesc[UR8], R120 ;  /* 0x00e00000087879f3 */ /* 0x000fe80008700878 */
[----:B------:R-:W-:Y:S04]  /*5b60*/  QGMMA.64x64x32.F32.E4M3.E4M3 R88, gdesc[UR4], R88 ;  /* 0x00e00000045879f3 */ /* 0x000fe80008700858 */
[----:B------:R-:W-:Y:S04]  /*5b70*/  QGMMA.64x64x32.F32.E4M3.E4M3 R56, gdesc[UR16], R56 ;  /* 0x00e00000103879f3 */ /* 0x000fe80008700838 */
[----:B------:R-:W-:Y:S01]  /*5b80*/  QGMMA.64x64x32.F32.E4M3.E4M3 R24, gdesc[UR20], R24, gsb0 ;  /* 0x00e00000141879f3 */ /* 0x000fe20008000818 */
[----:B------:R-:W-:-:S02]  /*5b90*/  UIADD3 UR13, UR13, -0x1, URZ ;  /* 0xffffffff0d0d7890 */ /* 0x000fc4000fffe03f */
[----:B------:R-:W-:-:S04]  /*5ba0*/  UIADD3 UR50, UP0, UR52, UR50, URZ ;  /* 0x0000003234327290 */ /* 0x000fc8000ff1e03f */
[----:B------:R-:W-:Y:S01]  /*5bb0*/  ISETP.NE.U32.AND P0, PT, RZ, UR13, PT ;  /* 0x0000000dff007c0c */ /* 0x000fe2000bf05070 */
[----:B------:R-:W-:Y:S02]  /*5bc0*/  UIADD3 UR49, UP4, UR52, UR49, URZ ;  /* 0x0000003134317290 */ /* 0x000fe4000ff9e03f */
[----:B------:R-:W-:Y:S02]  /*5bd0*/  UIADD3 UR48, UP3, UR52, UR48, URZ ;  /* 0x0000003034307290 */ /* 0x000fe4000ff7e03f */
[----:B------:R-:W-:Y:S02]  /*5be0*/  UIADD3 UR47, UP6, UR52, UR47, URZ ;  /* 0x0000002f342f7290 */ /* 0x000fe4000ffde03f */
[----:B------:R-:W-:Y:S02]  /*5bf0*/  UIADD3 UR46, UP5, UR52, UR46, URZ ;  /* 0x0000002e342e7290 */ /* 0x000fe4000ffbe03f */
[----:B------:R-:W-:Y:S02]  /*5c00*/  UIADD3 UR45, UP2, UR52, UR45, URZ ;  /* 0x0000002d342d7290 */ /* 0x000fe4000ff5e03f */
[----:B------:R-:W-:Y:S01]  /*5c10*/  UIADD3 UR44, UP1, UR52, UR44, URZ ;  /* 0x0000002c342c7290 */ /* 0x000fe2000ff3e03f */
[----:B0-----:R-:W-:Y:S01]  /*5c20*/  IMAD.SHL.U32 R20, R20, 0x20, RZ ;  /* 0x0000002014147824 */ /* 0x001fe200078e00ff */
[----:B------:R-:W-:Y:S01]  /*5c30*/  UIADD3.X UR36, UR53, UR36, URZ, UP0, !UPT ;  /* 0x0000002435247290 */ /* 0x000fe200087fe43f */
[----:B------:R-:W-:Y:S01]  /*5c40*/  IADD3 R15, P1, R15, UR52, RZ ;  /* 0x000000340f0f7c10 */ /* 0x000fe2000ff3e0ff */
[----:B------:R-:W-:Y:S01]  /*5c50*/  UIADD3.X UR35, UR53, UR35, URZ, UP4, !UPT ;  /* 0x0000002335237290 */ /* 0x000fe2000a7fe43f */
[----:B------:R-:W-:Y:S01]  /*5c60*/  IADD3 R10, P2, R10, UR52, RZ ;  /* 0x000000340a0a7c10 */ /* 0x000fe2000ff5e0ff */
[----:B------:R-:W-:-:S02]  /*5c70*/  UIADD3.X UR34, UR53, UR34, URZ, UP3, !UPT ;  /* 0x0000002235227290 */ /* 0x000fc40009ffe43f */
[----:B------:R-:W-:Y:S02]  /*5c80*/  UIADD3.X UR33, UR53, UR33, URZ, UP6, !UPT ;  /* 0x0000002135217290 */ /* 0x000fe4000b7fe43f */
[----:B------:R-:W-:Y:S02]  /*5c90*/  UIADD3.X UR32, UR53, UR32, URZ, UP5, !UPT ;  /* 0x0000002035207290 */ /* 0x000fe4000affe43f */
[----:B------:R-:W-:Y:S02]  /*5ca0*/  UIADD3.X UR31, UR53, UR31, URZ, UP2, !UPT ;  /* 0x0000001f351f7290 */ /* 0x000fe400097fe43f */
[----:B------:R-:W-:Y:S02]  /*5cb0*/  UIADD3.X UR30, UR53, UR30, URZ, UP1, !UPT ;  /* 0x0000001e351e7290 */ /* 0x000fe40008ffe43f */
[----:B------:R-:W-:Y:S02]  /*5cc0*/  UIADD3 UR43, UP0, UR52, UR43, URZ ;  /* 0x0000002b342b7290 */ /* 0x000fe4000ff1e03f */
[----:B------:R-:W-:-:S02]  /*5cd0*/  UIADD3 UR42, UP4, UR52, UR42, URZ ;  /* 0x0000002a342a7290 */ /* 0x000fc4000ff9e03f */
[----:B------:R-:W-:Y:S02]  /*5ce0*/  UIADD3 UR41, UP3, UR52, UR41, URZ ;  /* 0x0000002934297290 */ /* 0x000fe4000ff7e03f */
[----:B------:R-:W-:Y:S02]  /*5cf0*/  UIADD3 UR40, UP6, UR52, UR40, URZ ;  /* 0x0000002834287290 */ /* 0x000fe4000ffde03f */
[----:B------:R-:W-:Y:S02]  /*5d00*/  UIADD3 UR39, UP5, UR52, UR39, URZ ;  /* 0x0000002734277290 */ /* 0x000fe4000ffbe03f */
[----:B------:R-:W-:Y:S02]  /*5d10*/  UIADD3 UR38, UP2, UR52, UR38, URZ ;  /* 0x0000002634267290 */ /* 0x000fe4000ff5e03f */
[----:B------:R-:W-:Y:S01]  /*5d20*/  UIADD3 UR37, UP1, UR52, UR37, URZ ;  /* 0x0000002534257290 */ /* 0x000fe2000ff3e03f */
[----:B------:R-:W-:Y:S01]  /*5d30*/  IADD3 R11, P3, R20, R11, RZ ;  /* 0x0000000b140b7210 */ /* 0x000fe20007f7e0ff */
[----:B------:R-:W-:-:S02]  /*5d40*/  UIADD3.X UR29, UR53, UR29, URZ, UP0, !UPT ;  /* 0x0000001d351d7290 */ /* 0x000fc400087fe43f */
[----:B------:R-:W-:Y:S01]  /*5d50*/  IADD3.X R2, R2, UR53, RZ, P1, !PT ;  /* 0x0000003502027c10 */ /* 0x000fe20008ffe4ff */
[----:B------:R-:W-:Y:S02]  /*5d60*/  UIADD3.X UR28, UR53, UR28, URZ, UP4, !UPT ;  /* 0x0000001c351c7290 */ /* 0x000fe4000a7fe43f */
[----:B------:R-:W-:Y:S01]  /*5d70*/  IADD3.X R12, R12, UR53, RZ, P2, !PT ;  /* 0x000000350c0c7c10 */ /* 0x000fe200097fe4ff */
[----:B------:R-:W-:Y:S02]  /*5d80*/  UIADD3.X UR27, UR53, UR27, URZ, UP3, !UPT ;  /* 0x0000001b351b7290 */ /* 0x000fe40009ffe43f */
[----:B------:R-:W-:Y:S02]  /*5d90*/  UIADD3.X UR26, UR53, UR26, URZ, UP6, !UPT ;  /* 0x0000001a351a7290 */ /* 0x000fe4000b7fe43f */
[----:B------:R-:W-:Y:S02]  /*5da0*/  UIADD3.X UR25, UR53, UR25, URZ, UP5, !UPT ;  /* 0x0000001935197290 */ /* 0x000fe4000affe43f */
[----:B------:R-:W-:-:S02]  /*5db0*/  UIADD3.X UR24, UR53, UR24, URZ, UP2, !UPT ;  /* 0x0000001835187290 */ /* 0x000fc400097fe43f */
[----:B------:R-:W-:Y:S01]  /*5dc0*/  UIADD3.X UR51, UR53, UR51, URZ, UP1, !UPT ;  /* 0x0000003335337290 */ /* 0x000fe20008ffe43f */
[----:B------:R-:W-:Y:S01]  /*5dd0*/  VIADD R0, R0, 0xffffffe0 ;  /* 0xffffffe000007836 */ /* 0x000fe20000000000 */
[----:B------:R-:W-:Y:S01]  /*5de0*/  LEA.HI.X.SX32 R13, R20, R13, 0x1, P3 ;  /* 0x0000000d140d7211 */ /* 0x000fe200018f0eff */
[----:B------:R-:W-:Y:S02]  /*5df0*/  WARPGROUP.DEPBAR.LE gsb0, 0x0 ;  /* 0x00008000000079c5 */ /* 0x000fe40000010000 */
[----:B--2---:R-:W-:Y:S07]  /*5e00*/  @P0 BRA `(.L_x_1) ;  /* 0xffffffd400f40947 */ /* 0x004fee000383ffff */
.L_x_0:
[----:B------:R-:W0:Y:S01]  /*5e10*/  S2R R3, SR_TID.X ;  /* 0x0000000000037919 */ /* 0x000e220000002100 */
[----:B------:R-:W-:Y:S01]  /*5e20*/  F2FP.SATFINITE.E4M3.F32.PACK_AB_MERGE_C R120, R121, R120, RZ ;  /* 0x000000787978723e */ /* 0x000fe200048070ff */
[----:B------:R-:W-:Y:S01]  /*5e30*/  ULDC.64 UR28, c[0x0][0x228] ;  /* 0x00008a00001c7ab9 */ /* 0x000fe20000000a00 */
[----:B------:R-:W-:Y:S01]  /*5e40*/  F2FP.SATFINITE.E4M3.F32.PACK_AB_MERGE_C R56, R57, R56, RZ ;  /* 0x000000383938723e */ /* 0x000fe200048070ff */
[----:B------:R-:W1:Y:S01]  /*5e50*/  S2R R0, SR_TID.X ;  /* 0x0000000000007919 */ /* 0x000e620000002100 */
[----:B------:R-:W-:Y:S01]  /*5e60*/  LOP3.LUT R120, R120, 0xffff, RZ, 0xc0, !PT ;  /* 0x0000ffff78787812 */ /* 0x000fe200078ec0ff */
[----:B------:R-:W-:Y:S01]  /*5e70*/  VIADD R10, R7, 0x1 ;  /* 0x00000001070a7836 */ /* 0x000fe20000000000 */
[----:B------:R-:W-:Y:S01]  /*5e80*/  LOP3.LUT R5, R56, 0xffff, RZ, 0xc0, !PT ;  /* 0x0000ffff38057812 */ /* 0x000fe200078ec0ff */
[----:B------:R-:W-:Y:S01]  /*5e90*/  ULDC UR4, c[0x0][0x22c] ;  /* 0x00008b0000047ab9 */ /* 0x000fe20000000800 */
[----:B------:R-:W-:Y:S01]  /*5ea0*/  F2FP.SATFINITE.E4M3.F32.PACK_AB_MERGE_C R122, R123, R122, RZ ;  /* 0x0000007a7b7a723e */ /* 0x000fe200048070ff */
[----:B------:R-:W-:Y:S01]  /*5eb0*/  VIADD R4, R7, 0x2 ;  /* 0x0000000207047836 */ /* 0x000fe20000000000 */
[----:B------:R-:W-:Y:S01]  /*5ec0*/  F2FP.SATFINITE.E4M3.F32.PACK_AB_MERGE_C R88, R89, R88, RZ ;  /* 0x000000585958723e */ /* 0x000fe200048070ff */
[----:B------:R-:W-:Y:S01]  /*5ed0*/  ULDC UR5, c[0x0][0x22c] ;  /* 0x00008b0000057ab9 */ /* 0x000fe20000000800 */
[----:B------:R-:W-:Y:S01]  /*5ee0*/  F2FP.SATFINITE.E4M3.F32.PACK_AB_MERGE_C R58, R59, R58, RZ ;  /* 0x0000003a3b3a723e */ /* 0x000fe200048070ff */
[----:B------:R-:W-:Y:S01]  /*5ef0*/  ULDC UR26, c[0x0][0x248] ;  /* 0x00009200001a7ab9 */ /* 0x000fe20000000800 */
[----:B------:R-:W-:Y:S01]  /*5f00*/  F2FP.SATFINITE.E4M3.F32.PACK_AB_MERGE_C R24, R25, R24, RZ ;  /* 0x000000181918723e */ /* 0x000fe200048070ff */
[----:B------:R-:W-:Y:S01]  /*5f10*/  ULDC.64 UR6, c[0x0][0x228] ;  /* 0x00008a0000067ab9 */ /* 0x000fe20000000a00 */
[----:B------:R-:W-:Y:S01]  /*5f20*/  F2FP.SATFINITE.E4M3.F32.PACK_AB_MERGE_C R90, R91, R90, RZ ;  /* 0x0000005a5b5a723e */ /* 0x000fe200048070ff */
[----:B------:R-:W-:Y:S01]  /*5f30*/  ULDC.64 UR30, c[0x0][0x228] ;  /* 0x00008a00001e7ab9 */ /* 0x000fe20000000a00 */
[----:B------:R-:W-:Y:S01]  /*5f40*/  F2FP.SATFINITE.E4M3.F32.PACK_AB_MERGE_C R26, R27, R26, RZ ;  /* 0x0000001a1b1a723e */ /* 0x000fe200048070ff */
[----:B------:R-:W-:Y:S01]  /*5f50*/  ULDC.64 UR24, c[0x0][0x228] ;  /* 0x00008a0000187ab9 */ /* 0x000fe20000000a00 */
[----:B------:R-:W-:Y:S01]  /*5f60*/  LOP3.LUT R122, R122, 0xffff, RZ, 0xc0, !PT ;  /* 0x0000ffff7a7a7812 */ /* 0x000fe200078ec0ff */
[----:B------:R-:W-:Y:S01]  /*5f70*/  ULDC.64 UR22, c[0x0][0x228] ;  /* 0x00008a0000167ab9 */ /* 0x000fe20000000a00 */
[----:B------:R-:W-:Y:S01]  /*5f80*/  LOP3.LUT R88, R88, 0xffff, RZ, 0xc0, !PT ;  /* 0x0000ffff58587812 */ /* 0x000fe200078ec0ff */
[----:B------:R-:W-:Y:S01]  /*5f90*/  ULDC.64 UR20, c[0x0][0x228] ;  /* 0x00008a0000147ab9 */ /* 0x000fe20000000a00 */
[----:B------:R-:W-:Y:S01]  /*5fa0*/  LOP3.LUT R11, R58, 0xffff, RZ, 0xc0, !PT ;  /* 0x0000ffff3a0b7812 */ /* 0x000fe200078ec0ff */
[----:B------:R-:W-:Y:S01]  /*5fb0*/  ULDC.64 UR18, c[0x0][0x228] ;  /* 0x00008a0000127ab9 */ /* 0x000fe20000000a00 */
[----:B------:R-:W-:Y:S01]  /*5fc0*/  LOP3.LUT R15, R24, 0xffff, RZ, 0xc0, !PT ;  /* 0x0000ffff180f7812 */ /* 0x000fe200078ec0ff */
[----:B------:R-:W-:Y:S01]  /*5fd0*/  ULDC.64 UR16, c[0x0][0x228] ;  /* 0x00008a0000107ab9 */ /* 0x000fe20000000a00 */
[----:B------:R-:W-:Y:S01]  /*5fe0*/  F2FP.SATFINITE.E4M3.F32.PACK_AB_MERGE_C R124, R125, R124, RZ ;  /* 0x0000007c7d7c723e */ /* 0x000fe200048070ff */
[----:B------:R-:W-:Y:S01]  /*5ff0*/  ULDC.64 UR10, c[0x0][0x228] ;  /* 0x00008a00000a7ab9 */ /* 0x000fe20000000a00 */
[----:B------:R-:W-:Y:S01]  /*6000*/  F2FP.SATFINITE.E4M3.F32.PACK_AB_MERGE_C R60, R61, R60, RZ ;  /* 0x0000003c3d3c723e */ /* 0x000fe200048070ff */
[C---:B0-----:R-:W-:Y:S01]  /*6010*/  IMAD.SHL.U32 R2, R3.reuse, 0x10, RZ ;  /* 0x0000001003027824 */ /* 0x041fe200078e00ff */
[----:B------:R-:W-:Y:S01]  /*6020*/  LOP3.LUT R90, R90, 0xffff, RZ, 0xc0, !PT ;  /* 0x0000ffff5a5a7812 */ /* 0x000fe200078ec0ff */
[----:B------:R-:W-:Y:S01]  /*6030*/  IMAD.SHL.U32 R3, R3, 0x40, RZ ;  /* 0x0000004003037824 */ /* 0x000fe200078e00ff */
[----:B------:R-:W-:Y:S01]  /*6040*/  LOP3.LUT R19, R26, 0xffff, RZ, 0xc0, !PT ;  /* 0x0000ffff1a137812 */ /* 0x000fe200078ec0ff */
[----:B------:R-:W-:Y:S01]  /*6050*/  ULDC.64 UR8, c[0x0][0x228] ;  /* 0x00008a0000087ab9 */ /* 0x000fe20000000a00 */
[----:B------:R-:W-:-:S02]  /*6060*/  LOP3.LUT R2, R2, 0xf0, RZ, 0xc0, !PT ;  /* 0x000000f002027812 */ /* 0x000fc400078ec0ff */
[----:B------:R-:W-:Y:S02]  /*6070*/  LOP3.LUT R3, R3, 0x400, RZ, 0xc0, !PT ;  /* 0x0000040003037812 */ /* 0x000fe400078ec0ff */
[----:B-1----:R-:W-:Y:S02]  /*6080*/  LOP3.LUT R9, R0, 0x60, RZ, 0xc0, !PT ;  /* 0x0000006000097812 */ /* 0x002fe400078ec0ff */
[----:B------:R-:W-:Y:S01]  /*6090*/  IADD3 R2, R3, UR12, R2 ;  /* 0x0000000c03027c10 */ /* 0x000fe2000fffe002 */
[----:B------:R-:W-:Y:S01]  /*60a0*/  VIADD R3, R7, 0x3f ;  /* 0x0000003f07037836 */ /* 0x000fe20000000000 */
[----:B------:R-:W-:Y:S02]  /*60b0*/  PRMT R13, R122, 0x3340, R11 ;  /* 0x000033407a0d7816 */ /* 0x000fe4000000000b */
[----:B------:R-:W-:Y:S01]  /*60c0*/  PRMT R14, R88, 0x3340, R15 ;  /* 0x00003340580e7816 */ /* 0x000fe2000000000f */
[----:B------:R-:W-:Y:S01]  /*60d0*/  IMAD R9, R9, 0x8, R2 ;  /* 0x0000000809097824 */ /* 0x000fe200078e0202 */
[----:B------:R-:W-:-:S02]  /*60e0*/  ISETP.GE.AND P0, PT, R3, UR29, PT ;  /* 0x0000001d03007c0c */ /* 0x000fc4000bf06270 */
[----:B------:R-:W-:Y:S02]  /*60f0*/  SHF.R.U32.HI R2, RZ, 0x8, R120 ;  /* 0x00000008ff027819 */ /* 0x000fe40000011678 */
[----:B------:R-:W-:Y:S02]  /*6100*/  SHF.R.U32.HI R3, RZ, 0x8, R5 ;  /* 0x00000008ff037819 */ /* 0x000fe40000011605 */
[----:B------:R-:W-:Y:S02]  /*6110*/  LOP3.LUT R2, R2, 0xffff, RZ, 0xc0, !PT ;  /* 0x0000ffff02027812 */ /* 0x000fe400078ec0ff */
[----:B------:R-:W-:Y:S02]  /*6120*/  LOP3.LUT R3, R3, 0xffff, RZ, 0xc0, !PT ;  /* 0x0000ffff03037812 */ /* 0x000fe400078ec0ff */
[----:B------:R-:W-:Y:S02]  /*6130*/  SHF.R.U32.HI R18, RZ, 0x8, R15 ;  /* 0x00000008ff127819 */ /* 0x000fe4000001160f */
[----:B------:R-:W-:-:S02]  /*6140*/  PRMT R3, R2, 0x3340, R3 ;  /* 0x0000334002037816 */ /* 0x000fc40000000003 */
[----:B------:R-:W-:Y:S02]  /*6150*/  ISETP.GE.AND P2, PT, R10, UR4, PT ;  /* 0x000000040a007c0c */ /* 0x000fe4000bf46270 */
[----:B------:R-:W-:Y:S02]  /*6160*/  LOP3.LUT R124, R124, 0xffff, RZ, 0xc0, !PT ;  /* 0x0000ffff7c7c7812 */ /* 0x000fe400078ec0ff */
[----:B------:R-:W-:Y:S02]  /*6170*/  LOP3.LUT R17, R60, 0xffff, RZ, 0xc0, !PT ;  /* 0x0000ffff3c117812 */ /* 0x000fe400078ec0ff */
[----:B------:R-:W-:Y:S02]  /*6180*/  SHF.R.U32.HI R2, RZ, 0x8, R122 ;  /* 0x00000008ff027819 */ /* 0x000fe4000001167a */
[----:B------:R-:W-:Y:S02]  /*6190*/  SHF.R.U32.HI R11, RZ, 0x8, R11 ;  /* 0x00000008ff0b7819 */ /* 0x000fe4000001160b */
[----:B------:R-:W-:-:S02]  /*61a0*/  PRMT R15, R90, 0x3340, R19 ;  /* 0x000033405a0f7816 */ /* 0x000fc40000000013 */
[----:B------:R-:W-:Y:S02]  /*61b0*/  SHF.R.U32.HI R10, RZ, 0x8, R90 ;  /* 0x00000008ff0a7819 */ /* 0x000fe4000001165a */
[----:B------:R-:W-:Y:S02]  /*61c0*/  SHF.R.U32.HI R19, RZ, 0x8, R19 ;  /* 0x00000008ff137819 */ /* 0x000fe40000011613 */
[----:B------:R-:W-:Y:S02]  /*61d0*/  PRMT R12, R120, 0x3340, R5 ;  /* 0x00003340780c7816 */ /* 0x000fe40000000005 */
[----:B------:R-:W-:Y:S01]  /*61e0*/  ISETP.GE.AND P3, PT, R4, UR5, PT ;  /* 0x0000000504007c0c */ /* 0x000fe2000bf66270 */
[----:B------:R-:W-:Y:S01]  /*61f0*/  ULDC.64 UR4, c[0x0][0x220] ;  /* 0x0000880000047ab9 */ /* 0x000fe20000000a00 */
[----:B------:R-:W-:Y:S02]  /*6200*/  SHF.R.U32.HI R5, RZ, 0x8, R88 ;  /* 0x00000008ff057819 */ /* 0x000fe40000011658 */
[----:B------:R-:W-:-:S02]  /*6210*/  PRMT R16, R124, 0x3340, R17 ;  /* 0x000033407c107816 */ /* 0x000fc40000000011 */
[----:B------:R-:W-:Y:S02]  /*6220*/  LOP3.LUT R2, R2, 0xffff, RZ, 0xc0, !PT ;  /* 0x0000ffff02027812 */ /* 0x000fe400078ec0ff */
[----:B------:R-:W-:Y:S02]  /*6230*/  LOP3.LUT R11, R11, 0xffff, RZ, 0xc0, !PT ;  /* 0x0000ffff0b0b7812 */ /* 0x000fe400078ec0ff */
[----:B------:R-:W-:Y:S02]  /*6240*/  SHF.R.U32.HI R4, RZ, 0x8, R124 ;  /* 0x00000008ff047819 */ /* 0x000fe4000001167c */
[----:B------:R-:W-:Y:S02]  /*6250*/  SHF.R.U32.HI R17, RZ, 0x8, R17 ;  /* 0x00000008ff117819 */ /* 0x000fe40000011611 */
[----:B------:R-:W-:Y:S02]  /*6260*/  LOP3.LUT R20, R10, 0xffff, RZ, 0xc0, !PT ;  /* 0x0000ffff0a147812 */ /* 0x000fe400078ec0ff */
[----:B------:R-:W-:-:S02]  /*6270*/  LOP3.LUT R19, R19, 0xffff, RZ, 0xc0, !PT ;  /* 0x0000ffff13137812 */ /* 0x000fc400078ec0ff */
[----:B------:R-:W-:Y:S02]  /*6280*/  F2FP.SATFINITE.E4M3.F32.PACK_AB_MERGE_C R126, R127, R126, RZ ;  /* 0x0000007e7f7e723e */ /* 0x000fe400048070ff */
[----:B------:R-:W-:Y:S02]  /*6290*/  F2FP.SATFINITE.E4M3.F32.PACK_AB_MERGE_C R62, R63, R62, RZ ;  /* 0x0000003e3f3e723e */ /* 0x000fe400048070ff */
[----:B------:R-:W-:Y:S02]  /*62a0*/  F2FP.SATFINITE.E4M3.F32.PACK_AB_MERGE_C R92, R93, R92, RZ ;  /* 0x0000005c5d5c723e */ /* 0x000fe400048070ff */
[----:B------:R-:W-:Y:S02]  /*62b0*/  F2FP.SATFINITE.E4M3.F32.PACK_AB_MERGE_C R94, R95, R94, RZ ;  /* 0x0000005e5f5e723e */ /* 0x000fe400048070ff */
[----:B------:R-:W-:Y:S02]  /*62c0*/  F2FP.SATFINITE.E4M3.F32.PACK_AB_MERGE_C R30, R31, R30, RZ ;  /* 0x0000001e1f1e723e */ /* 0x000fe400048070ff */
[----:B------:R-:W-:-:S02]  /*62d0*/  F2FP.SATFINITE.E4M3.F32.PACK_AB_MERGE_C R128, R129, R128, RZ ;  /* 0x000000808180723e */ /* 0x000fc400048070ff */
[----:B------:R-:W-:Y:S02]  /*62e0*/  F2FP.SATFINITE.E4M3.F32.PACK_AB_MERGE_C R64, R65, R64, RZ ;  /* 0x000000404140723e */ /* 0x000fe400048070ff */
[----:B------:R-:W-:Y:S02]  /*62f0*/  F2FP.SATFINITE.E4M3.F32.PACK_AB_MERGE_C R28, R29, R28, RZ ;  /* 0x0000001c1d1c723e */ /* 0x000fe400048070ff */
[----:B------:R-:W-:Y:S02]  /*6300*/  LOP3.LUT R5, R5, 0xffff, RZ, 0xc0, !PT ;  /* 0x0000ffff05057812 */ /* 0x000fe400078ec0ff */
[----:B------:R-:W-:Y:S02]  /*6310*/  LOP3.LUT R18, R18, 0xffff, RZ, 0xc0, !PT ;  /* 0x0000ffff12127812 */ /* 0x000fe400078ec0ff */
        /* <DEDUP_REMOVED lines=9> */
[----:B------:R-:W-:Y:S02]  /*63b0*/  PRMT R11, R5, 0x3340, R18 ;  /* 0x00003340050b7816 */ /* 0x000fe40000000012 */
[----:B------:R-:W-:Y:S02]  /*63c0*/  LOP3.LUT R128, R128, 0xffff, RZ, 0xc0, !PT ;  /* 0x0000ffff80807812 */ /* 0x000fe400078ec0ff */
[----:B------:R-:W-:Y:S02]  /*63d0*/  LOP3.LUT R25, R64, 0xffff, RZ, 0xc0, !PT ;  /* 0x0000ffff40197812 */ /* 0x000fe400078ec0ff */
[----:B------:R-:W-:Y:S02]  /*63e0*/  LOP3.LUT R21, R28, 0xffff, RZ, 0xc0, !PT ;  /* 0x0000ffff1c157812 */ /* 0x000fe400078ec0ff */
[----:B------:R-:W-:-:S02]  /*63f0*/  PRMT R5, R4, 0x3340, R17 ;  /* 0x0000334004057816 */ /* 0x000fc40000000011 */
[--C-:B------:R-:W-:Y:S02]  /*6400*/  PRMT R17, R126, 0x3340, R19.reuse ;  /* 0x000033407e117816 */ /* 0x100fe40000000013 */
[----:B------:R-:W-:Y:S02]  /*6410*/  SHF.R.U32.HI R24, RZ, 0x8, R19 ;  /* 0x00000008ff187819 */ /* 0x000fe40000011613 */
[----:B------:R-:W-:Y:S02]  /*6420*/  SHF.R.U32.HI R20, RZ, 0x8, R126 ;  /* 0x00000008ff147819 */ /* 0x000fe4000001167e */
[----:B------:R-:W-:Y:S02]  /*6430*/  SHF.R.U32.HI R22, RZ, 0x8, R92 ;  /* 0x00000008ff167819 */ /* 0x000fe4000001165c */
[----:B------:R-:W-:Y:S02]  /*6440*/  PRMT R19, R94, 0x3340, R27 ;  /* 0x000033405e137816 */ /* 0x000fe4000000001b */
[----:B------:R-:W-:-:S02]  /*6450*/  PRMT R18, R92, 0x3340, R21 ;  /* 0x000033405c127816 */ /* 0x000fc40000000015 */
[----:B------:R-:W-:Y:S02]  /*6460*/  SHF.R.U32.HI R26, RZ, 0x8, R21 ;  /* 0x00000008ff1a7819 */ /* 0x000fe40000011615 */
[----:B------:R-:W-:Y:S02]  /*6470*/  SHF.R.U32.HI R23, RZ, 0x8, R94 ;  /* 0x00000008ff177819 */ /* 0x000fe4000001165e */
[----:B------:R-:W-:Y:S02]  /*6480*/  SHF.R.U32.HI R27, RZ, 0x8, R27 ;  /* 0x00000008ff1b7819 */ /* 0x000fe4000001161b */
[--C-:B------:R-:W-:Y:S02]  /*6490*/  PRMT R4, R128, 0x3340, R25.reuse ;  /* 0x0000334080047816 */ /* 0x100fe40000000019 */
[----:B------:R-:W-:Y:S02]  /*64a0*/  SHF.R.U32.HI R21, RZ, 0x8, R128 ;  /* 0x00000008ff157819 */ /* 0x000fe40000011680 */
[----:B------:R-:W-:-:S02]  /*64b0*/  SHF.R.U32.HI R25, RZ, 0x8, R25 ;  /* 0x00000008ff197819 */ /* 0x000fc40000011619 */
[----:B------:R-:W-:Y:S02]  /*64c0*/  F2FP.SATFINITE.E4M3.F32.PACK_AB_MERGE_C R130, R131, R130, RZ ;  /* 0x000000828382723e */ /* 0x000fe400048070ff */
[----:B------:R-:W-:Y:S02]  /*64d0*/  F2FP.SATFINITE.E4M3.F32.PACK_AB_MERGE_C R66, R67, R66, RZ ;  /* 0x000000424342723e */ /* 0x000fe400048070ff */
[----:B------:R-:W-:Y:S02]  /*64e0*/  F2FP.SATFINITE.E4M3.F32.PACK_AB_MERGE_C R98, R99, R98, RZ ;  /* 0x000000626362723e */ /* 0x000fe400048070ff */
[----:B------:R-:W-:Y:S02]  /*64f0*/  F2FP.SATFINITE.E4M3.F32.PACK_AB_MERGE_C R34, R35, R34, RZ ;  /* 0x000000222322723e */ /* 0x000fe400048070ff */
[----:B------:R-:W-:Y:S02]  /*6500*/  LOP3.LUT R29, R20, 0xffff, RZ, 0xc0, !PT ;  /* 0x0000ffff141d7812 */ /* 0x000fe400078ec0ff */
[----:B------:R-:W-:-:S02]  /*6510*/  LOP3.LUT R31, R22, 0xffff, RZ, 0xc0, !PT ;  /* 0x0000ffff161f7812 */ /* 0x000fc400078ec0ff */
[----:B------:R-:W-:Y:S02]  /*6520*/  LOP3.LUT R20, R24, 0xffff, RZ, 0xc0, !PT ;  /* 0x0000ffff18147812 */ /* 0x000fe400078ec0ff */
[----:B------:R-:W-:Y:S02]  /*6530*/  LOP3.LUT R23, R23, 0xffff, RZ, 0xc0, !PT ;  /* 0x0000ffff17177812 */ /* 0x000fe400078ec0ff */
[----:B------:R-:W-:Y:S02]  /*6540*/  LOP3.LUT R22, R27, 0xffff, RZ, 0xc0, !PT ;  /* 0x0000ffff1b167812 */ /* 0x000fe400078ec0ff */
[----:B------:R-:W-:Y:S02]  /*6550*/  F2FP.SATFINITE.E4M3.F32.PACK_AB_MERGE_C R32, R33, R32, RZ ;  /* 0x000000202120723e */ /* 0x000fe400048070ff */
[----:B------:R-:W-:Y:S02]  /*6560*/  LOP3.LUT R24, R21, 0xffff, RZ, 0xc0, !PT ;  /* 0x0000ffff15187812 */ /* 0x000fe400078ec0ff */
[----:B------:R-:W-:-:S02]  /*6570*/  LOP3.LUT R25, R25, 0xffff, RZ, 0xc0, !PT ;  /* 0x0000ffff19197812 */ /* 0x000fc400078ec0ff */
[----:B------:R-:W-:Y:S02]  /*6580*/  LOP3.LUT R130, R130, 0xffff, RZ, 0xc0, !PT ;  /* 0x0000ffff82827812 */ /* 0x000fe400078ec0ff */
[----:B------:R-:W-:Y:S02]  /*6590*/  LOP3.LUT R27, R66, 0xffff, RZ, 0xc0, !PT ;  /* 0x0000ffff421b7812 */ /* 0x000fe400078ec0ff */
[----:B------:R-:W-:Y:S02]  /*65a0*/  LOP3.LUT R26, R26, 0xffff, RZ, 0xc0, !PT ;  /* 0x0000ffff1a1a7812 */ /* 0x000fe400078ec0ff */
[----:B------:R-:W-:Y:S02]  /*65b0*/  LOP3.LUT R98, R98, 0xffff, RZ, 0xc0, !PT ;  /* 0x0000ffff62627812 */ /* 0x000fe400078ec0ff */
[----:B------:R-:W-:Y:S02]  /*65c0*/  LOP3.LUT R35, R34, 0xffff, RZ, 0xc0, !PT ;  /* 0x0000ffff22237812 */ /* 0x000fe400078ec0ff */
[----:B------:R-:W-:-:S02]  /*65d0*/  F2FP.SATFINITE.E4M3.F32.PACK_AB_MERGE_C R132, R133, R132, RZ ;  /* 0x000000848584723e */ /* 0x000fc400048070ff */
[----:B------:R-:W-:Y:S02]  /*65e0*/  F2FP.SATFINITE.E4M3.F32.PACK_AB_MERGE_C R96, R97, R96, RZ ;  /* 0x000000606160723e */ /* 0x000fe400048070ff */
[----:B------:R-:W-:Y:S02]  /*65f0*/  F2FP.SATFINITE.E4M3.F32.PACK_AB_MERGE_C R68, R69, R68, RZ ;  /* 0x000000444544723e */ /* 0x000fe400048070ff */
[----:B------:R-:W-:Y:S02]  /*6600*/  PRMT R20, R29, 0x3340, R20 ;  /* 0x000033401d147816 */ /* 0x000fe40000000014 */
[----:B------:R-:W-:Y:S02]  /*6610*/  PRMT R22, R23, 0x3340, R22 ;  /* 0x0000334017167816 */ /* 0x000fe40000000016 */
[----:B------:R-:W-:Y:S02]  /*6620*/  PRMT R23, R24, 0x3340, R25 ;  /* 0x0000334018177816 */ /* 0x000fe40000000019 */
[----:B------:R-:W-:-:S02]  /*6630*/  LOP3.LUT R29, R32, 0xffff, RZ, 0xc0, !PT ;  /* 0x0000ffff201d7812 */ /* 0x000fc400078ec0ff */
[--C-:B------:R-:W-:Y:S02]  /*6640*/  PRMT R25, R130, 0x3340, R27.reuse ;  /* 0x0000334082197816 */ /* 0x100fe4000000001b */
[----:B------:R-:W-:Y:S02]  /*6650*/  SHF.R.U32.HI R32, RZ, 0x8, R27 ;  /* 0x00000008ff207819 */ /* 0x000fe4000001161b */
[----:B------:R-:W-:Y:S02]  /*6660*/  PRMT R21, R31, 0x3340, R26 ;  /* 0x000033401f157816 */ /* 0x000fe4000000001a */
[----:B------:R-:W-:Y:S02]  /*6670*/  SHF.R.U32.HI R28, RZ, 0x8, R130 ;  /* 0x00000008ff1c7819 */ /* 0x000fe40000011682 */
[----:B------:R-:W-:Y:S02]  /*6680*/  PRMT R27, R98, 0x3340, R35 ;  /* 0x00003340621b7816 */ /* 0x000fe40000000023 */
[----:B------:R-:W-:-:S02]  /*6690*/  LOP3.LUT R132, R132, 0xffff, RZ, 0xc0, !PT ;  /* 0x0000ffff84847812 */ /* 0x000fc400078ec0ff */
[----:B------:R-:W-:Y:S02]  /*66a0*/  LOP3.LUT R96, R96, 0xffff, RZ, 0xc0, !PT ;  /* 0x0000ffff60607812 */ /* 0x000fe400078ec0ff */
[----:B------:R-:W-:Y:S02]  /*66b0*/  LOP3.LUT R33, R68, 0xffff, RZ, 0xc0, !PT ;  /* 0x0000ffff44217812 */ /* 0x000fe400078ec0ff */
[----:B------:R-:W-:Y:S02]  /*66c0*/  SHF.R.U32.HI R31, RZ, 0x8, R98 ;  /* 0x00000008ff1f7819 */ /* 0x000fe40000011662 */
[----:B------:R-:W-:Y:S02]  /*66d0*/  SHF.R.U32.HI R35, RZ, 0x8, R35 ;  /* 0x00000008ff237819 */ /* 0x000fe40000011623 */
[----:B------:R-:W-:Y:S02]  /*66e0*/  F2FP.SATFINITE.E4M3.F32.PACK_AB_MERGE_C R36, R37, R36, RZ ;  /* 0x000000242524723e */ /* 0x000fe400048070ff */
[----:B------:R-:W-:-:S02]  /*66f0*/  LOP3.LUT R37, R28, 0xffff, RZ, 0xc0, !PT ;  /* 0x0000ffff1c257812 */ /* 0x000fc400078ec0ff */
[----:B------:R-:W-:Y:S02]  /*6700*/  SHF.R.U32.HI R30, RZ, 0x8, R96 ;  /* 0x00000008ff1e7819 */ /* 0x000fe40000011660 */
[--C-:B------:R-:W-:Y:S02]  /*6710*/  PRMT R26, R96, 0x3340, R29.reuse ;  /* 0x00003340601a7816 */ /* 0x100fe4000000001d */
[----:B------:R-:W-:Y:S02]  /*6720*/  SHF.R.U32.HI R34, RZ, 0x8, R29 ;  /* 0x00000008ff227819 */ /* 0x000fe4000001161d */
[----:B------:R-:W-:Y:S02]  /*6730*/  PRMT R24, R132, 0x3340, R33 ;  /* 0x0000334084187816 */ /* 0x000fe40000000021 */
[----:B------:R-:W-:Y:S02]  /*6740*/  LOP3.LUT R28, R31, 0xffff, RZ, 0xc0, !PT ;  /* 0x0000ffff1f1c7812 */ /* 0x000fe400078ec0ff */
[----:B------:R-:W-:-:S02]  /*6750*/  LOP3.LUT R35, R35, 0xffff, RZ, 0xc0, !PT ;  /* 0x0000ffff23237812 */ /* 0x000fc400078ec0ff */
[----:B------:R-:W-:Y:S02]  /*6760*/  F2FP.SATFINITE.E4M3.F32.PACK_AB_MERGE_C R134, R135, R134, RZ ;  /* 0x000000868786723e */ /* 0x000fe400048070ff */
[----:B------:R-:W-:Y:S02]  /*6770*/  F2FP.SATFINITE.E4M3.F32.PACK_AB_MERGE_C R100, R101, R100, RZ ;  /* 0x000000646564723e */ /* 0x000fe400048070ff */
[----:B------:R-:W-:Y:S02]  /*6780*/  F2FP.SATFINITE.E4M3.F32.PACK_AB_MERGE_C R102, R103, R102, RZ ;  /* 0x000000666766723e */ /* 0x000fe400048070ff */
[----:B------:R-:W-:Y:S02]  /*6790*/  F2FP.SATFINITE.E4M3.F32.PACK_AB_MERGE_C R38, R39, R38, RZ ;  /* 0x000000262726723e */ /* 0x000fe400048070ff */
[----:B------:R-:W-:Y:S02]  /*67a0*/  SHF.R.U32.HI R29, RZ, 0x8, R132 ;  /* 0x00000008ff1d7819 */ /* 0x000fe40000011684 */
[----:B------:R-:W-:-:S02]  /*67b0*/  SHF.R.U32.HI R33, RZ, 0x8, R33 ;  /* 0x00000008ff217819 */ /* 0x000fc40000011621 */
[----:B------:R-:W-:Y:S02]  /*67c0*/  LOP3.LUT R39, R30, 0xffff, RZ, 0xc0, !PT ;  /* 0x0000ffff1e277812 */ /* 0x000fe400078ec0ff */
[----:B------:R-:W-:Y:S02]  /*67d0*/  LOP3.LUT R34, R34, 0xffff, RZ, 0xc0, !PT ;  /* 0x0000ffff22227812 */ /* 0x000fe400078ec0ff */
[----:B------:R-:W-:Y:S02]  /*67e0*/  PRMT R58, R28, 0x3340, R35 ;  /* 0x000033401c3a7816 */ /* 0x000fe40000000023 */
[----:B------:R-:W-:Y:S02]  /*67f0*/  LOP3.LUT R30, R29, 0xffff, RZ, 0xc0, !PT ;  /* 0x0000ffff1d1e7812 */ /* 0x000fe400078ec0ff */
[----:B------:R-:W-:Y:S02]  /*6800*/  LOP3.LUT R33, R33, 0xffff, RZ, 0xc0, !PT ;  /* 0x0000ffff21217812 */ /* 0x000fe400078ec0ff */
[----:B------:R-:W-:-:S02]  /*6810*/  LOP3.LUT R134, R134, 0xffff, RZ, 0xc0, !PT ;  /* 0x0000ffff86867812 */ /* 0x000fc400078ec0ff */
[----:B------:R-:W-:Y:S02]  /*6820*/  LOP3.LUT R100, R100, 0xffff, RZ, 0xc0, !PT ;  /* 0x0000ffff64647812 */ /* 0x000fe400078ec0ff */
[----:B------:R-:W-:Y:S02]  /*6830*/  LOP3.LUT R102, R102, 0xffff, RZ, 0xc0, !PT ;  /* 0x0000ffff66667812 */ /* 0x000fe400078ec0ff */
[----:B------:R-:W-:Y:S02]  /*6840*/  LOP3.LUT R31, R36, 0xffff, RZ, 0xc0, !PT ;  /* 0x0000ffff241f7812 */ /* 0x000fe400078ec0ff */
[----:B------:R-:W-:Y:S02]  /*6850*/  LOP3.LUT R35, R38, 0xffff, RZ, 0xc0, !PT ;  /* 0x0000ffff26237812 */ /* 0x000fe400078ec0ff */
[----:B------:R-:W-:Y:S02]  /*6860*/  F2FP.SATFINITE.E4M3.F32.PACK_AB_MERGE_C R136, R137, R136, RZ ;  /* 0x000000888988723e */ /* 0x000fe400048070ff */
[----:B------:R-:W-:-:S02]  /*6870*/  F2FP.SATFINITE.E4M3.F32.PACK_AB_MERGE_C R70, R71, R70, RZ ;  /* 0x000000464746723e */ /* 0x000fc400048070ff */
[----:B------:R-:W-:Y:S02]  /*6880*/  F2FP.SATFINITE.E4M3.F32.PACK_AB_MERGE_C R72, R73, R72, RZ ;  /* 0x000000484948723e */ /* 0x000fe400048070ff */
[----:B------:R-:W-:Y:S02]  /*6890*/  F2FP.SATFINITE.E4M3.F32.PACK_AB_MERGE_C R40, R41, R40, RZ ;  /* 0x000000282928723e */ /* 0x000fe400048070ff */
[----:B------:R-:W-:Y:S02]  /*68a0*/  F2FP.SATFINITE.E4M3.F32.PACK_AB_MERGE_C R44, R45, R44, RZ ;  /* 0x0000002c2d2c723e */ /* 0x000fe400048070ff */
[----:B------:R-:W-:Y:S02]  /*68b0*/  F2FP.SATFINITE.E4M3.F32.PACK_AB_MERGE_C R48, R49, R48, RZ ;  /* 0x000000303130723e */ /* 0x000fe400048070ff */
[----:B------:R-:W-:Y:S02]  /*68c0*/  LOP3.LUT R32, R32, 0xffff, RZ, 0xc0, !PT ;  /* 0x0000ffff20207812 */ /* 0x000fe400078ec0ff */
[----:B------:R-:W-:-:S02]  /*68d0*/  PRMT R39, R39, 0x3340, R34 ;  /* 0x0000334027277816 */ /* 0x000fc40000000022 */
[----:B------:R-:W-:Y:S02]  /*68e0*/  PRMT R41, R30, 0x3340, R33 ;  /* 0x000033401e297816 */ /* 0x000fe40000000021 */
[----:B------:R-:W-:Y:S02]  /*68f0*/  SHF.R.U32.HI R28, RZ, 0x8, R134 ;  /* 0x00000008ff1c7819 */ /* 0x000fe40000011686 */
[--C-:B------:R-:W-:Y:S02]  /*6900*/  PRMT R45, R100, 0x3340, R31.reuse ;  /* 0x00003340642d7816 */ /* 0x100fe4000000001f */
[----:B------:R-:W-:Y:S02]  /*6910*/  SHF.R.U32.HI R34, RZ, 0x8, R31 ;  /* 0x00000008ff227819 */ /* 0x000fe4000001161f */
[----:B------:R-:W-:Y:S02]  /*6920*/  PRMT R49, R102, 0x3340, R35 ;  /* 0x0000334066317816 */ /* 0x000fe40000000023 */
[----:B------:R-:W-:-:S02]  /*6930*/  LOP3.LUT R136, R136, 0xffff, RZ, 0xc0, !PT ;  /* 0x0000ffff88887812 */ /* 0x000fc400078ec0ff */
[----:B------:R-:W-:Y:S02]  /*6940*/  LOP3.LUT R29, R70, 0xffff, RZ, 0xc0, !PT ;  /* 0x0000ffff461d7812 */ /* 0x000fe400078ec0ff */
[----:B------:R-:W-:Y:S02]  /*6950*/  LOP3.LUT R33, R72, 0xffff, RZ, 0xc0, !PT ;  /* 0x0000ffff48217812 */ /* 0x000fe400078ec0ff */
[----:B------:R-:W-:Y:S02]  /*6960*/  SHF.R.U32.HI R31, RZ, 0x8, R102 ;  /* 0x00000008ff1f7819 */ /* 0x000fe40000011666 */
[----:B------:R-:W-:Y:S02]  /*6970*/  SHF.R.U32.HI R35, RZ, 0x8, R35 ;  /* 0x00000008ff237819 */ /* 0x000fe40000011623 */
[----:B------:R-:W-:Y:S02]  /*6980*/  PRMT R56, R37, 0x3340, R32 ;  /* 0x0000334025387816 */ /* 0x000fe40000000020 */
[----:B------:R-:W-:-:S02]  /*6990*/  F2FP.SATFINITE.E4M3.F32.PACK_AB_MERGE_C R42, R43, R42, RZ ;  /* 0x0000002a2b2a723e */ /* 0x000fc400048070ff */
[----:B------:R-:W-:Y:S02]  /*69a0*/  F2FP.SATFINITE.E4M3.F32.PACK_AB_MERGE_C R50, R51, R50, RZ ;  /* 0x000000323332723e */ /* 0x000fe400048070ff */
[----:B------:R-:W-:Y:S02]  /*69b0*/  LOP3.LUT R37, R28, 0xffff, RZ, 0xc0, !PT ;  /* 0x0000ffff1c257812 */ /* 0x000fe400078ec0ff */
[--C-:B------:R-:W-:Y:S02]  /*69c0*/  PRMT R43, R134, 0x3340, R29.reuse ;  /* 0x00003340862b7816 */ /* 0x100fe4000000001d */
[----:B------:R-:W-:Y:S02]  /*69d0*/  SHF.R.U32.HI R32, RZ, 0x8, R29 ;  /* 0x00000008ff207819 */ /* 0x000fe4000001161d */
[----:B------:R-:W-:Y:S02]  /*69e0*/  SHF.R.U32.HI R30, RZ, 0x8, R100 ;  /* 0x00000008ff1e7819 */ /* 0x000fe40000011664 */
[----:B------:R-:W-:-:S02]  /*69f0*/  PRMT R51, R136, 0x3340, R33 ;  /* 0x0000334088337816 */ /* 0x000fc40000000021 */
[----:B------:R-:W-:Y:S02]  /*6a00*/  LOP3.LUT R28, R31, 0xffff, RZ, 0xc0, !PT ;  /* 0x0000ffff1f1c7812 */ /* 0x000fe400078ec0ff */
[----:B------:R-:W-:Y:S02]  /*6a10*/  LOP3.LUT R35, R35, 0xffff, RZ, 0xc0, !PT ;  /* 0x0000ffff23237812 */ /* 0x000fe400078ec0ff */
[----:B------:R-:W-:Y:S02]  /*6a20*/  F2FP.SATFINITE.E4M3.F32.PACK_AB_MERGE_C R138, R139, R138, RZ ;  /* 0x0000008a8b8a723e */ /* 0x000fe400048070ff */
[----:B------:R-:W-:Y:S02]  /*6a30*/  F2FP.SATFINITE.E4M3.F32.PACK_AB_MERGE_C R104, R105, R104, RZ ;  /* 0x000000686968723e */ /* 0x000fe400048070ff */
[----:B------:R-:W-:Y:S02]  /*6a40*/  F2FP.SATFINITE.E4M3.F32.PACK_AB_MERGE_C R106, R107, R106, RZ ;  /* 0x0000006a6b6a723e */ /* 0x000fe400048070ff */
[----:B------:R-:W-:-:S02]  /*6a50*/  SHF.R.U32.HI R29, RZ, 0x8, R136 ;  /* 0x00000008ff1d7819 */ /* 0x000fc40000011688 */
[----:B------:R-:W-:Y:S02]  /*6a60*/  SHF.R.U32.HI R33, RZ, 0x8, R33 ;  /* 0x00000008ff217819 */ /* 0x000fe40000011621 */
[----:B------:R-:W-:Y:S02]  /*6a70*/  F2FP.SATFINITE.E4M3.F32.PACK_AB_MERGE_C R46, R47, R46, RZ ;  /* 0x0000002e2f2e723e */ /* 0x000fe400048070ff */
[----:B------:R-:W-:Y:S02]  /*6a80*/  LOP3.LUT R47, R30, 0xffff, RZ, 0xc0, !PT ;  /* 0x0000ffff1e2f7812 */ /* 0x000fe400078ec0ff */
        /* <DEDUP_REMOVED lines=26> */
[----:B------:R-:W-:-:S02]  /*6c30*/  LOP3.LUT R37, R28, 0xffff, RZ, 0xc0, !PT ;  /* 0x0000ffff1c257812 */ /* 0x000fc400078ec0ff */
[----:B------:R-:W-:Y:S02]  /*6c40*/  PRMT R12, R12, 0x5410, R3 ;  /* 0x000054100c0c7816 */ /* 0x000fe40000000003 */
[----:B------:R-:W-:Y:S02]  /*6c50*/  PRMT R13, R13, 0x5410, R10 ;  /* 0x000054100d0d7816 */ /* 0x000fe4000000000a */
[----:B------:R-:W-:Y:S02]  /*6c60*/  PRMT R14, R14, 0x5410, R11 ;  /* 0x000054100e0e7816 */ /* 0x000fe4000000000b */
[----:B------:R-:W-:Y:S01]  /*6c70*/  PRMT R15, R15, 0x5410, R2 ;  /* 0x000054100f0f7816 */ /* 0x000fe20000000002 */
[----:B------:R-:W-:Y:S01]  /*6c80*/  BAR.SYNC.DEFER_BLOCKING 0x0 ;  /* 0x0000000000007b1d */ /* 0x000fe20000010000 */
[--C-:B------:R-:W-:Y:S02]  /*6c90*/  PRMT R42, R138, 0x3340, R29.reuse ;  /* 0x000033408a2a7816 */ /* 0x100fe4000000001d */
[----:B------:R-:W-:-:S02]  /*6ca0*/  SHF.R.U32.HI R32, RZ, 0x8, R29 ;  /* 0x00000008ff207819 */ /* 0x000fc4000001161d */
[----:B------:R-:W-:Y:S02]  /*6cb0*/  SHF.R.U32.HI R30, RZ, 0x8, R104 ;  /* 0x00000008ff1e7819 */ /* 0x000fe40000011668 */
[----:B------:R-:W-:Y:S02]  /*6cc0*/  PRMT R59, R140, 0x3340, R33 ;  /* 0x000033408c3b7816 */ /* 0x000fe40000000021 */
[----:B------:R-:W-:Y:S02]  /*6cd0*/  LOP3.LUT R28, R31, 0xffff, RZ, 0xc0, !PT ;  /* 0x0000ffff1f1c7812 */ /* 0x000fe400078ec0ff */
[----:B------:R-:W-:Y:S02]  /*6ce0*/  LOP3.LUT R35, R35, 0xffff, RZ, 0xc0, !PT ;  /* 0x0000ffff23237812 */ /* 0x000fe400078ec0ff */
[----:B------:R-:W-:Y:S02]  /*6cf0*/  F2FP.SATFINITE.E4M3.F32.PACK_AB_MERGE_C R142, R143, R142, RZ ;  /* 0x0000008e8f8e723e */ /* 0x000fe400048070ff */
[----:B------:R-:W-:-:S02]  /*6d00*/  F2FP.SATFINITE.E4M3.F32.PACK_AB_MERGE_C R108, R109, R108, RZ ;  /* 0x0000006c6d6c723e */ /* 0x000fc400048070ff */
[----:B------:R-:W-:Y:S02]  /*6d10*/  F2FP.SATFINITE.E4M3.F32.PACK_AB_MERGE_C R110, R111, R110, RZ ;  /* 0x0000006e6f6e723e */ /* 0x000fe400048070ff */
[----:B------:R-:W-:Y:S02]  /*6d20*/  SHF.R.U32.HI R29, RZ, 0x8, R140 ;  /* 0x00000008ff1d7819 */ /* 0x000fe4000001168c */
[----:B------:R-:W-:Y:S02]  /*6d30*/  SHF.R.U32.HI R33, RZ, 0x8, R33 ;  /* 0x00000008ff217819 */ /* 0x000fe40000011621 */
[----:B------:R-:W-:Y:S01]  /*6d40*/  F2FP.SATFINITE.E4M3.F32.PACK_AB_MERGE_C R78, R79, R78, RZ ;  /* 0x0000004e4f4e723e */ /* 0x000fe200048070ff */
[----:B------:R0:W-:Y:S01]  /*6d50*/  STSM.16.M88.4 [R9], R12 ;  /* 0x0000000c09007844 */ /* 0x0001e20000000200 */
[----:B------:R-:W-:Y:S02]  /*6d60*/  F2FP.SATFINITE.E4M3.F32.PACK_AB_MERGE_C R144, R145, R144, RZ ;  /* 0x000000909190723e */ /* 0x000fe400048070ff */
[----:B------:R-:W-:-:S02]  /*6d70*/  F2FP.SATFINITE.E4M3.F32.PACK_AB_MERGE_C R54, R55, R54, RZ ;  /* 0x000000363736723e */ /* 0x000fc400048070ff */
        /* <DEDUP_REMOVED lines=13> */
[----:B------:R-:W-:Y:S02]  /*6e50*/  PRMT R68, R55, 0x3340, R34 ;  /* 0x0000334037447816 */ /* 0x000fe40000000022 */
[----:B------:R-:W-:Y:S02]  /*6e60*/  PRMT R47, R37, 0x3340, R32 ;  /* 0x00003340252f7816 */ /* 0x000fe40000000020 */
[----:B------:R-:W-:Y:S02]  /*6e70*/  PRMT R72, R30, 0x3340, R33 ;  /* 0x000033401e487816 */ /* 0x000fe40000000021 */
[----:B------:R-:W-:Y:S02]  /*6e80*/  SHF.R.U32.HI R28, RZ, 0x8, R142 ;  /* 0x00000008ff1c7819 */ /* 0x000fe4000001168e */
[----:B------:R-:W-:-:S02]  /*6e90*/  PRMT R74, R108, 0x3340, R31 ;  /* 0x000033406c4a7816 */ /* 0x000fc4000000001f */
[----:B------:R-:W-:Y:S02]  /*6ea0*/  SHF.R.U32.HI R34, RZ, 0x8, R31 ;  /* 0x00000008ff227819 */ /* 0x000fe4000001161f */
[----:B------:R-:W-:Y:S02]  /*6eb0*/  PRMT R75, R110, 0x3340, R35 ;  /* 0x000033406e4b7816 */ /* 0x000fe40000000023 */
[--C-:B------:R-:W-:Y:S02]  /*6ec0*/  PRMT R73, R142, 0x3340, R29.reuse ;  /* 0x000033408e497816 */ /* 0x100fe4000000001d */
[----:B------:R-:W-:Y:S02]  /*6ed0*/  SHF.R.U32.HI R32, RZ, 0x8, R29 ;  /* 0x00000008ff207819 */ /* 0x000fe4000001161d */
[----:B------:R-:W-:Y:S02]  /*6ee0*/  SHF.R.U32.HI R30, RZ, 0x8, R108 ;  /* 0x00000008ff1e7819 */ /* 0x000fe4000001166c */
[----:B------:R-:W-:-:S02]  /*6ef0*/  SHF.R.U32.HI R31, RZ, 0x8, R110 ;  /* 0x00000008ff1f7819 */ /* 0x000fc4000001166e */
[----:B------:R-:W-:Y:S02]  /*6f00*/  SHF.R.U32.HI R35, RZ, 0x8, R35 ;  /* 0x00000008ff237819 */ /* 0x000fe40000011623 */
[----:B------:R-:W-:Y:S02]  /*6f10*/  F2FP.SATFINITE.E4M3.F32.PACK_AB_MERGE_C R146, R147, R146, RZ ;  /* 0x000000929392723e */ /* 0x000fe400048070ff */
[----:B------:R-:W-:Y:S02]  /*6f20*/  SHF.R.U32.HI R29, RZ, 0x8, R144 ;  /* 0x00000008ff1d7819 */ /* 0x000fe40000011690 */
        /* <DEDUP_REMOVED lines=9> */
[----:B------:R-:W-:Y:S02]  /*6fc0*/  PRMT R46, R28, 0x3340, R35 ;  /* 0x000033401c2e7816 */ /* 0x000fe40000000023 */
[----:B------:R-:W-:Y:S02]  /*6fd0*/  PRMT R44, R37, 0x3340, R32 ;  /* 0x00003340252c7816 */ /* 0x000fe40000000020 */
[----:B------:R-:W-:Y:S02]  /*6fe0*/  SHF.R.U32.HI R28, RZ, 0x8, R146 ;  /* 0x00000008ff1c7819 */ /* 0x000fe40000011692 */
[----:B------:R-:W-:Y:S02]  /*6ff0*/  SHF.R.U32.HI R32, RZ, 0x8, R29 ;  /* 0x00000008ff207819 */ /* 0x000fe4000001161d */
[----:B------:R-:W-:Y:S02]  /*7000*/  LOP3.LUT R0, R0, 0x7f, RZ, 0xc0, !PT ;  /* 0x0000007f00007812 */ /* 0x000fe400078ec0ff */
[----:B------:R-:W-:-:S02]  /*7010*/  LOP3.LUT R37, R28, 0xffff, RZ, 0xc0, !PT ;  /* 0x0000ffff1c257812 */ /* 0x000fc400078ec0ff */
[----:B------:R-:W-:Y:S02]  /*7020*/  LOP3.LUT R32, R32, 0xffff, RZ, 0xc0, !PT ;  /* 0x0000ffff20207812 */ /* 0x000fe400078ec0ff */
[----:B------:R-:W-:Y:S01]  /*7030*/  LEA R0, R0, UR12, 0x4 ;  /* 0x0000000c00007c11 */ /* 0x000fe2000f8e20ff */
[----:B------:R-:W-:Y:S01]  /*7040*/  ULDC.64 UR12, c[0x0][0x228] ;  /* 0x00008a00000c7ab9 */ /* 0x000fe20000000a00 */
[----:B------:R-:W-:Y:S02]  /*7050*/  LOP3.LUT R31, R48, 0xffff, RZ, 0xc0, !PT ;  /* 0x0000ffff301f7812 */ /* 0x000fe400078ec0ff */
[----:B------:R-:W-:Y:S02]  /*7060*/  PRMT R19, R19, 0x5410, R22 ;  /* 0x0000541013137816 */ /* 0x000fe40000000016 */
[----:B------:R-:W-:Y:S02]  /*7070*/  PRMT R48, R37, 0x3340, R32 ;  /* 0x0000334025307816 */ /* 0x000fe40000000020 */
[----:B------:R-:W-:Y:S01]  /*7080*/  PRMT R22, R26, 0x5410, R39 ;  /* 0x000054101a167816 */ /* 0x000fe20000000027 */
[----:B------:R-:W-:Y:S01]  /*7090*/  BAR.SYNC.DEFER_BLOCKING 0x0 ;  /* 0x0000000000007b1d */ /* 0x000fe20000010000 */
[----:B------:R-:W-:-:S02]  /*70a0*/  F2FP.SATFINITE.E4M3.F32.PACK_AB_MERGE_C R80, R81, R80, RZ ;  /* 0x000000505150723e */ /* 0x000fc400048070ff */
[----:B------:R-:W-:Y:S02]  /*70b0*/  PRMT R16, R16, 0x5410, R5 ;  /* 0x0000541010107816 */ /* 0x000fe40000000005 */
[----:B------:R-:W-:-:S03]  /*70c0*/  PRMT R17, R17, 0x5410, R20 ;  /* 0x0000541011117816 */ /* 0x000fc60000000014 */
[----:B------:R-:W1:Y:S01]  /*70d0*/  LDC R5, c[0x0][0x244] ;  /* 0x00009100ff057b82 */ /* 0x000e620000000800 */
[----:B------:R-:W-:Y:S02]  /*70e0*/  PRMT R18, R18, 0x5410, R21 ;  /* 0x0000541012127816 */ /* 0x000fe40000000015 */
[----:B------:R-:W-:Y:S02]  /*70f0*/  LOP3.LUT R33, R80, 0xffff, RZ, 0xc0, !PT ;  /* 0x0000ffff50217812 */ /* 0x000fe400078ec0ff */
[----:B------:R-:W-:Y:S02]  /*7100*/  F2FP.SATFINITE.E4M3.F32.PACK_AB_MERGE_C R148, R149, R148, RZ ;  /* 0x000000949594723e */ /* 0x000fe400048070ff */
[--C-:B------:R-:W-:Y:S02]  /*7110*/  PRMT R61, R144, 0x3340, R33.reuse ;  /* 0x00003340903d7816 */ /* 0x100fe40000000021 */
[----:B------:R-:W-:Y:S02]  /*7120*/  SHF.R.U32.HI R33, RZ, 0x8, R33 ;  /* 0x00000008ff217819 */ /* 0x000fe40000011621 */
[----:B------:R-:W-:-:S02]  /*7130*/  F2FP.SATFINITE.E4M3.F32.PACK_AB_MERGE_C R114, R115, R114, RZ ;  /* 0x000000727372723e */ /* 0x000fc400048070ff */
[----:B------:R-:W-:Y:S02]  /*7140*/  LOP3.LUT R33, R33, 0xffff, RZ, 0xc0, !PT ;  /* 0x0000ffff21217812 */ /* 0x000fe400078ec0ff */
[----:B------:R-:W-:Y:S02]  /*7150*/  F2FP.SATFINITE.E4M3.F32.PACK_AB_MERGE_C R84, R85, R84, RZ ;  /* 0x000000545554723e */ /* 0x000fe400048070ff */
[----:B------:R-:W-:Y:S01]  /*7160*/  F2FP.SATFINITE.E4M3.F32.PACK_AB_MERGE_C R112, R113, R112, RZ ;  /* 0x000000707170723e */ /* 0x000fe200048070ff */
[----:B------:R-:W2:Y:S01]  /*7170*/  LDS.128 R36, [R0] ;  /* 0x0000000000247984 */ /* 0x000ea20000000c00 */
[----:B------:R-:W-:Y:S02]  /*7180*/  PRMT R76, R30, 0x3340, R33 ;  /* 0x000033401e4c7816 */ /* 0x000fe40000000021 */
[----:B------:R-:W-:Y:S01]  /*7190*/  LOP3.LUT R34, R34, 0xffff, RZ, 0xc0, !PT ;  /* 0x0000ffff22227812 */ /* 0x000fe200078ec0ff */
[----:B------:R-:W-:Y:S01]  /*71a0*/  BAR.SYNC.DEFER_BLOCKING 0x0 ;  /* 0x0000000000007b1d */ /* 0x000fe20000010000 */
[----:B------:R-:W-:Y:S01]  /*71b0*/  LOP3.LUT R148, R148, 0xffff, RZ, 0xc0, !PT ;  /* 0x0000ffff94947812 */ /* 0x000fe200078ec0ff */
[----:B-1----:R-:W-:Y:S01]  /*71c0*/  IMAD R2, R6, R5, RZ ;  /* 0x0000000506027224 */ /* 0x002fe200078e02ff */
[----:B------:R-:W-:-:S02]  /*71d0*/  LOP3.LUT R114, R114, 0xffff, RZ, 0xc0, !PT ;  /* 0x0000ffff72727812 */ /* 0x000fc400078ec0ff */
[----:B------:R-:W-:Y:S01]  /*71e0*/  LOP3.LUT R33, R84, 0xffff, RZ, 0xc0, !PT ;  /* 0x0000ffff54217812 */ /* 0x000fe200078ec0ff */
[----:B------:R-:W-:Y:S01]  /*71f0*/  IMAD R5, R5, 0x80, R2 ;  /* 0x0000008005057824 */ /* 0x000fe200078e0202 */
[----:B------:R-:W-:Y:S02]  /*7200*/  LOP3.LUT R35, R50, 0xffff, RZ, 0xc0, !PT ;  /* 0x0000ffff32237812 */ /* 0x000fe400078ec0ff */
[----:B------:R-:W-:Y:S02]  /*7210*/  LOP3.LUT R112, R112, 0xffff, RZ, 0xc0, !PT ;  /* 0x0000ffff70707812 */ /* 0x000fe400078ec0ff */
[----:B------:R-:W-:Y:S02]  /*7220*/  PRMT R55, R55, 0x3340, R34 ;  /* 0x0000334037377816 */ /* 0x000fe40000000022 */
[----:B------:R-:W-:Y:S02]  /*7230*/  PRMT R79, R114, 0x3340, R35 ;  /* 0x00003340724f7816 */ /* 0x000fe40000000023 */
[----:B------:R-:W-:-:S02]  /*7240*/  PRMT R65, R148, 0x3340, R33 ;  /* 0x0000334094417816 */ /* 0x000fc40000000021 */
[----:B------:R-:W-:Y:S02]  /*7250*/  PRMT R77, R146, 0x3340, R29 ;  /* 0x00003340924d7816 */ /* 0x000fe4000000001d */
[----:B------:R-:W-:Y:S02]  /*7260*/  SHF.R.U32.HI R30, RZ, 0x8, R112 ;  /* 0x00000008ff1e7819 */ /* 0x000fe40000011670 */
[--C-:B------:R-:W-:Y:S02]  /*7270*/  PRMT R78, R112, 0x3340, R31.reuse ;  /* 0x00003340704e7816 */ /* 0x100fe4000000001f */
[----:B------:R-:W-:Y:S01]  /*7280*/  SHF.R.U32.HI R34, RZ, 0x8, R31 ;  /* 0x00000008ff227819 */ /* 0x000fe2000001161f */
[----:B------:R-:W-:Y:S01]  /*7290*/  STSM.16.M88.4 [R9], R16 ;  /* 0x0000001009007844 */ /* 0x000fe20000000200 */
[----:B------:R-:W-:Y:S02]  /*72a0*/  SHF.R.U32.HI R35, RZ, 0x8, R35 ;  /* 0x00000008ff237819 */ /* 0x000fe40000011623 */
[----:B------:R-:W-:Y:S01]  /*72b0*/  SHF.R.U32.HI R33, RZ, 0x8, R33 ;  /* 0x00000008ff217819 */ /* 0x000fe20000011621 */
[----:B------:R-:W-:Y:S01]  /*72c0*/  BAR.SYNC.DEFER_BLOCKING 0x0 ;  /* 0x0000000000007b1d */ /* 0x000fe20000010000 */
[----:B------:R-:W-:-:S02]  /*72d0*/  SHF.R.U32.HI R31, RZ, 0x8, R114 ;  /* 0x00000008ff1f7819 */ /* 0x000fc40000011672 */
[----:B------:R-:W-:Y:S02]  /*72e0*/  SHF.R.U32.HI R29, RZ, 0x8, R148 ;  /* 0x00000008ff1d7819 */ /* 0x000fe40000011694 */
        /* <DEDUP_REMOVED lines=9> */
[----:B------:R-:W-:Y:S01]  /*7380*/  PRMT R20, R4, 0x5410, R23 ;  /* 0x0000541004147816 */ /* 0x000fe20000000017 */
[----:B------:R-:W1:Y:S01]  /*7390*/  LDS.128 R32, [R0] ;  /* 0x0000000000207984 */ /* 0x000e620000000c00 */
[----:B------:R-:W-:-:S02]  /*73a0*/  PRMT R21, R25, 0x5410, R56 ;  /* 0x0000541019157816 */ /* 0x000fc40000000038 */
[----:B------:R-:W-:Y:S01]  /*73b0*/  PRMT R23, R27, 0x5410, R58 ;  /* 0x000054101b177816 */ /* 0x000fe2000000003a */
[----:B------:R-:W-:Y:S01]  /*73c0*/  BAR.SYNC.DEFER_BLOCKING 0x0 ;  /* 0x0000000000007b1d */ /* 0x000fe20000010000 */
[----:B------:R-:W-:Y:S02]  /*73d0*/  F2FP.SATFINITE.E4M3.F32.PACK_AB_MERGE_C R150, R151, R150, RZ ;  /* 0x000000969796723e */ /* 0x000fe400048070ff */
[----:B------:R-:W-:Y:S02]  /*73e0*/  F2FP.SATFINITE.E4M3.F32.PACK_AB_MERGE_C R116, R117, R116, RZ ;  /* 0x000000747574723e */ /* 0x000fe400048070ff */
[----:B------:R-:W-:Y:S02]  /*73f0*/  F2FP.SATFINITE.E4M3.F32.PACK_AB_MERGE_C R86, R87, R86, RZ ;  /* 0x000000565756723e */ /* 0x000fe400048070ff */
[----:B------:R-:W-:Y:S02]  /*7400*/  F2FP.SATFINITE.E4M3.F32.PACK_AB_MERGE_C R118, R119, R118, RZ ;  /* 0x000000767776723e */ /* 0x000fe400048070ff */
[----:B------:R-:W-:-:S02]  /*7410*/  LOP3.LUT R150, R150, 0xffff, RZ, 0xc0, !PT ;  /* 0x0000ffff96967812 */ /* 0x000fc400078ec0ff */
[----:B------:R-:W-:Y:S02]  /*7420*/  LOP3.LUT R116, R116, 0xffff, RZ, 0xc0, !PT ;  /* 0x0000ffff74747812 */ /* 0x000fe400078ec0ff */
[----:B------:R-:W-:Y:S02]  /*7430*/  LOP3.LUT R11, R86, 0xffff, RZ, 0xc0, !PT ;  /* 0x0000ffff560b7812 */ /* 0x000fe400078ec0ff */
[----:B------:R-:W-:Y:S02]  /*7440*/  LOP3.LUT R29, R52, 0xffff, RZ, 0xc0, !PT ;  /* 0x0000ffff341d7812 */ /* 0x000fe400078ec0ff */
[----:B------:R-:W-:Y:S02]  /*7450*/  LOP3.LUT R118, R118, 0xffff, RZ, 0xc0, !PT ;  /* 0x0000ffff76767812 */ /* 0x000fe400078ec0ff */
[----:B------:R-:W-:Y:S02]  /*7460*/  LOP3.LUT R31, R54, 0xffff, RZ, 0xc0, !PT ;  /* 0x0000ffff361f7812 */ /* 0x000fe400078ec0ff */
[----:B------:R-:W-:-:S02]  /*7470*/  PRMT R81, R150, 0x3340, R11 ;  /* 0x0000334096517816 */ /* 0x000fc4000000000b */
[----:B------:R-:W-:Y:S01]  /*7480*/  SHF.R.U32.HI R28, RZ, 0x8, R11 ;  /* 0x00000008ff1c7819 */ /* 0x000fe2000001160b */
[----:B------:R-:W-:Y:S01]  /*7490*/  STSM.16.M88.4 [R9], R20 ;  /* 0x0000001409007844 */ /* 0x000fe20000000200 */
[--C-:B------:R-:W-:Y:S02]  /*74a0*/  PRMT R82, R116, 0x3340, R29.reuse ;  /* 0x0000334074527816 */ /* 0x100fe4000000001d */
[----:B------:R-:W-:Y:S01]  /*74b0*/  SHF.R.U32.HI R29, RZ, 0x8, R29 ;  /* 0x00000008ff1d7819 */ /* 0x000fe2000001161d */
[----:B------:R-:W-:Y:S01]  /*74c0*/  BAR.SYNC.DEFER_BLOCKING 0x0 ;  /* 0x0000000000007b1d */ /* 0x000fe20000010000 */
[----:B------:R-:W-:Y:S02]  /*74d0*/  SHF.R.U32.HI R11, RZ, 0x8, R118 ;  /* 0x00000008ff0b7819 */ /* 0x000fe40000011676 */
[----:B------:R-:W-:Y:S02]  /*74e0*/  SHF.R.U32.HI R30, RZ, 0x8, R31 ;  /* 0x00000008ff1e7819 */ /* 0x000fe4000001161f */
[----:B------:R-:W-:-:S02]  /*74f0*/  SHF.R.U32.HI R3, RZ, 0x8, R150 ;  /* 0x00000008ff037819 */ /* 0x000fc40000011696 */
[----:B------:R-:W-:Y:S02]  /*7500*/  SHF.R.U32.HI R10, RZ, 0x8, R116 ;  /* 0x00000008ff0a7819 */ /* 0x000fe40000011674 */
[----:B------:R-:W-:Y:S02]  /*7510*/  PRMT R83, R118, 0x3340, R31 ;  /* 0x0000334076537816 */ /* 0x000fe4000000001f */
[----:B------:R-:W-:Y:S02]  /*7520*/  LOP3.LUT R28, R28, 0xffff, RZ, 0xc0, !PT ;  /* 0x0000ffff1c1c7812 */ /* 0x000fe400078ec0ff */
[----:B------:R-:W-:Y:S02]  /*7530*/  LOP3.LUT R29, R29, 0xffff, RZ, 0xc0, !PT ;  /* 0x0000ffff1d1d7812 */ /* 0x000fe400078ec0ff */
[----:B------:R-:W-:Y:S02]  /*7540*/  LOP3.LUT R31, R11, 0xffff, RZ, 0xc0, !PT ;  /* 0x0000ffff0b1f7812 */ /* 0x000fe400078ec0ff */
[----:B------:R-:W-:-:S02]  /*7550*/  LOP3.LUT R30, R30, 0xffff, RZ, 0xc0, !PT ;  /* 0x0000ffff1e1e7812 */ /* 0x000fc400078ec0ff */
[----:B------:R-:W-:Y:S02]  /*7560*/  LOP3.LUT R3, R3, 0xffff, RZ, 0xc0, !PT ;  /* 0x0000ffff03037812 */ /* 0x000fe400078ec0ff */
[----:B------:R-:W-:Y:S02]  /*7570*/  LOP3.LUT R10, R10, 0xffff, RZ, 0xc0, !PT ;  /* 0x0000ffff0a0a7812 */ /* 0x000fe400078ec0ff */
[----:B------:R-:W-:Y:S02]  /*7580*/  PRMT R52, R3, 0x3340, R28 ;  /* 0x0000334003347816 */ /* 0x000fe4000000001c */
[----:B------:R-:W-:Y:S02]  /*7590*/  PRMT R11, R10, 0x3340, R29 ;  /* 0x000033400a0b7816 */ /* 0x000fe4000000001d */
[----:B------:R-:W-:Y:S02]  /*75a0*/  PRMT R54, R31, 0x3340, R30 ;  /* 0x000033401f367816 */ /* 0x000fe4000000001e */
[----:B------:R-:W3:Y:S01]  /*75b0*/  LDS.128 R28, [R0] ;  /* 0x00000000001c7984 */ /* 0x000ee20000000c00 */
[----:B0-----:R-:W-:-:S02]  /*75c0*/  PRMT R12, R24, 0x5410, R41 ;  /* 0x00005410180c7816 */ /* 0x001fc40000000029 */
[----:B------:R-:W-:Y:S01]  /*75d0*/  PRMT R13, R43, 0x5410, R60 ;  /* 0x000054102b0d7816 */ /* 0x000fe2000000003c */
[----:B------:R-:W-:Y:S01]  /*75e0*/  BAR.SYNC.DEFER_BLOCKING 0x0 ;  /* 0x0000000000007b1d */ /* 0x000fe20000010000 */
        /* <DEDUP_REMOVED lines=11> */
[----:B------:R-:W-:Y:S01]  /*76a0*/  PRMT R77, R77, 0x5410, R48 ;  /* 0x000054104d4d7816 */ /* 0x000fe20000000030 */
[----:B------:R-:W-:Y:S01]  /*76b0*/  STSM.16.M88.4 [R9], R12 ;  /* 0x0000000c09007844 */ /* 0x000fe20000000200 */
[----:B------:R-:W-:Y:S02]  /*76c0*/  PRMT R78, R78, 0x5410, R63 ;  /* 0x000054104e4e7816 */ /* 0x000fe4000000003f */
[----:B------:R-:W-:Y:S01]  /*76d0*/  PRMT R79, R79, 0x5410, R50 ;  /* 0x000054104f4f7816 */ /* 0x000fe20000000032 */
[----:B------:R-:W-:Y:S01]  /*76e0*/  BAR.SYNC.DEFER_BLOCKING 0x0 ;  /* 0x0000000000007b1d */ /* 0x000fe20000010000 */
[----:B------:R-:W-:Y:S02]  /*76f0*/  PRMT R80, R65, 0x5410, R80 ;  /* 0x0000541041507816 */ /* 0x000fe40000000050 */
[----:B------:R-:W-:Y:S02]  /*7700*/  PRMT R81, R81, 0x5410, R52 ;  /* 0x0000541051517816 */ /* 0x000fe40000000034 */
[----:B------:R-:W-:-:S02]  /*7710*/  PRMT R82, R82, 0x5410, R11 ;  /* 0x0000541052527816 */ /* 0x000fc4000000000b */
[----:B------:R-:W-:Y:S02]  /*7720*/  PRMT R83, R83, 0x5410, R54 ;  /* 0x0000541053537816 */ /* 0x000fe40000000036 */
[----:B------:R-:W-:Y:S02]  /*7730*/  ISETP.GE.AND P1, PT, R6, UR6, PT ;  /* 0x0000000606007c0c */ /* 0x000fe4000bf26270 */
[C---:B------:R-:W-:Y:S02]  /*7740*/  IADD3 R3, P4, R2.reuse, UR4, RZ ;  /* 0x0000000402037c10 */ /* 0x040fe4000ff9e0ff */
[----:B------:R-:W-:Y:S02]  /*7750*/  ISETP.LT.AND P1, PT, R7, UR31, !P1 ;  /* 0x0000001f07007c0c */ /* 0x000fe4000cf21270 */
[----:B------:R-:W-:Y:S02]  /*7760*/  LEA.HI.X.SX32 R2, R2, UR5, 0x1, P4 ;  /* 0x0000000502027c11 */ /* 0x000fe4000a0f0eff */
[----:B------:R-:W-:Y:S01]  /*7770*/  IADD3 R4, P5, R5, UR4, RZ ;  /* 0x0000000405047c10 */ /* 0x000fe2000ffbe0ff */
[----:B------:R-:W-:Y:S01]  /*7780*/  ULDC UR4, c[0x0][0x22c] ;  /* 0x00008b0000047ab9 */ /* 0x000fe20000000800 */
[----:B--2---:R-:W-:-:S02]  /*7790*/  PRMT R49, R36, 0x7771, RZ ;  /* 0x0000777124317816 */ /* 0x004fc400000000ff */
[----:B------:R-:W-:Y:S02]  /*77a0*/  LEA.HI.X.SX32 R5, R5, UR5, 0x1, P5 ;  /* 0x0000000505057c11 */ /* 0x000fe4000a8f0eff */
[----:B------:R-:W-:Y:S01]  /*77b0*/  ISETP.LT.AND P5, PT, R6, UR22, !P2 ;  /* 0x0000001606007c0c */ /* 0x000fe2000d7a1270 */
[----:B------:R-:W0:Y:S01]  /*77c0*/  LDS.128 R24, [R0] ;  /* 0x0000000000187984 */ /* 0x000e220000000c00 */
[C---:B------:R-:W-:Y:S01]  /*77d0*/  PRMT R47, R36.reuse, 0x7772, RZ ;  /* 0x00007772242f7816 */ /* 0x040fe200000000ff */
[----:B------:R-:W-:Y:S06]  /*77e0*/  BAR.SYNC.DEFER_BLOCKING 0x0 ;  /* 0x0000000000007b1d */ /* 0x000fec0000010000 */
[----:B------:R2:W-:Y:S02]  /*77f0*/  STSM.16.M88.4 [R9], R40 ;  /* 0x0000002809007844 */ /* 0x0005e40000000200 */
[----:B------:R-:W-:Y:S01]  /*7800*/  BAR.SYNC.DEFER_BLOCKING 0x0 ;  /* 0x0000000000007b1d */ /* 0x000fe20000010000 */
[----:B--2---:R-:W-:Y:S01]  /*7810*/  IMAD R40, R7, UR26, RZ ;  /* 0x0000001a07287c24 */ /* 0x004fe2000f8e02ff */
[----:B------:R-:W-:-:S03]  /*7820*/  PRMT R43, R36, 0x7770, RZ ;  /* 0x00007770242b7816 */ /* 0x000fc600000000ff */
[C---:B------:R-:W-:Y:S01]  /*7830*/  VIADD R42, R40.reuse, UR26 ;  /* 0x0000001a282a7c36 */ /* 0x040fe20008000000 */
[----:B------:R-:W-:Y:S02]  /*7840*/  SHF.R.S32.HI R41, RZ, 0x1f, R40 ;  /* 0x0000001fff297819 */ /* 0x000fe40000011428 */
[----:B------:R-:W-:Y:S01]  /*7850*/  IADD3 R10, P4, R40, R3, RZ ;  /* 0x00000003280a7210 */ /* 0x000fe20007f9e0ff */
[----:B------:R-:W-:Y:S01]  /*7860*/  VIADD R46, R42, UR26 ;  /* 0x0000001a2a2e7c36 */ /* 0x000fe20008000000 */
[----:B------:R-:W-:Y:S01]  /*7870*/  SHF.R.S32.HI R45, RZ, 0x1f, R42 ;  /* 0x0000001fff2d7819 */ /* 0x000fe2000001142a */
[----:B------:R-:W2:Y:S02]  /*7880*/  LDS.128 R20, [R0] ;  /* 0x0000000000147984 */ /* 0x000ea40000000c00 */
[----:B------:R-:W-:Y:S01]  /*7890*/  IMAD.X R11, R41, 0x1, R2, P4 ;  /* 0x00000001290b7824 */ /* 0x000fe200020e0602 */
[----:B------:R-:W-:Y:S01]  /*78a0*/  BAR.SYNC.DEFER_BLOCKING 0x0 ;  /* 0x0000000000007b1d */ /* 0x000fe20000010000 */
[----:B------:R-:W-:-:S02]  /*78b0*/  ISETP.GE.AND P4, PT, R7, UR7, PT ;  /* 0x0000000707007c0c */ /* 0x000fc4000bf86270 */
[----:B------:R-:W-:Y:S02]  /*78c0*/  SHF.R.S32.HI R48, RZ, 0x1f, R46 ;  /* 0x0000001fff307819 */ /* 0x000fe4000001142e */
[----:B------:R-:W-:Y:S01]  /*78d0*/  ISETP.LT.AND P4, PT, R8, UR24, !P4 ;  /* 0x0000001808007c0c */ /* 0x000fe2000e781270 */
[----:B------:R-:W-:Y:S01]  /*78e0*/  ULDC.64 UR6, c[0x0][0x228] ;  /* 0x00008a0000067ab9 */ /* 0x000fe20000000a00 */
[----:B------:R-:W-:Y:S01]  /*78f0*/  STSM.16.M88.4 [R9], R72 ;  /* 0x0000004809007844 */ /* 0x000fe20000000200 */
[----:B------:R-:W-:Y:S06]  /*7900*/  BAR.SYNC.DEFER_BLOCKING 0x0 ;  /* 0x0000000000007b1d */ /* 0x000fec0000010000 */
[----:B------:R-:W4:Y:S02]  /*7910*/  LDS.128 R16, [R0] ;  /* 0x0000000000107984 */ /* 0x000f240000000c00 */
[----:B------:R-:W-:Y:S06]  /*7920*/  BAR.SYNC.DEFER_BLOCKING 0x0 ;  /* 0x0000000000007b1d */ /* 0x000fec0000010000 */
[----:B------:R-:W-:Y:S02]  /*7930*/  STSM.16.M88.4 [R9], R76 ;  /* 0x0000004c09007844 */ /* 0x000fe40000000200 */
[----:B------:R-:W-:Y:S06]  /*7940*/  BAR.SYNC.DEFER_BLOCKING 0x0 ;  /* 0x0000000000007b1d */ /* 0x000fec0000010000 */
[----:B------:R-:W5:Y:S02]  /*7950*/  LDS.128 R12, [R0] ;  /* 0x00000000000c7984 */ /* 0x000f640000000c00 */
[----:B------:R-:W-:Y:S06]  /*7960*/  BAR.SYNC.DEFER_BLOCKING 0x0 ;  /* 0x0000000000007b1d */ /* 0x000fec0000010000 */
[----:B------:R1:W-:Y:S02]  /*7970*/  STSM.16.M88.4 [R9], R80 ;  /* 0x0000005009007844 */ /* 0x0003e40000000200 */
[----:B------:R-:W-:Y:S01]  /*7980*/  BAR.SYNC.DEFER_BLOCKING 0x0 ;  /* 0x0000000000007b1d */ /* 0x000fe20000010000 */
[----:B-1----:R-:W-:-:S05]  /*7990*/  VIADD R9, R7, 0x3 ;  /* 0x0000000307097836 */ /* 0x002fca0000000000 */
[----:B------:R1:W-:Y:S01]  /*79a0*/  @P1 STG.E.U8 desc[UR14][R10.64], R43 ;  /* 0x0000002b0a001986 */ /* 0x0003e2000c10110e */
[----:B------:R-:W-:-:S05]  /*79b0*/  IADD3 R40, P1, R40, R4, RZ ;  /* 0x0000000428287210 */ /* 0x000fca0007f3e0ff */
[----:B------:R-:W-:Y:S01]  /*79c0*/  IMAD.X R41, R41, 0x1, R5, P1 ;  /* 0x0000000129297824 */ /* 0x000fe200008e0605 */
[----:B------:R-:W-:Y:S01]  /*79d0*/  ISETP.GE.AND P1, PT, R9, UR4, PT ;  /* 0x0000000409007c0c */ /* 0x000fe2000bf26270 */
[----:B------:R-:W-:Y:S01]  /*79e0*/  VIADD R9, R7, 0x4 ;  /* 0x0000000407097836 */ /* 0x000fe20000000000 */
[----:B------:R-:W-:Y:S02]  /*79f0*/  ULDC UR4, c[0x0][0x22c] ;  /* 0x00008b0000047ab9 */ /* 0x000fe40000000800 */
[----:B------:R3:W-:Y:S01]  /*7a00*/  @P4 STG.E.U8 desc[UR14][R40.64], R49 ;  /* 0x0000003128004986 */ /* 0x0007e2000c10110e */
[-C--:B-1----:R-:W-:Y:S02]  /*7a10*/  IADD3 R10, P6, R42, R3.reuse, RZ ;  /* 0x000000032a0a7210 */ /* 0x082fe40007fde0ff */
[----:B------:R-:W-:Y:S02]  /*7a20*/  ISETP.LT.AND P4, PT, R8, UR20, !P2 ;  /* 0x0000001408007c0c */ /* 0x000fe4000d781270 */
[----:B------:R-:W-:Y:S01]  /*7a30*/  IADD3 R42, P2, R42, R4, RZ ;  /* 0x000000042a2a7210 */ /* 0x000fe20007f5e0ff */
[----:B------:R-:W-:Y:S01]  /*7a40*/  IMAD.X R11, R45, 0x1, R2, P6 ;  /* 0x000000012d0b7824 */ /* 0x000fe200030e0602 */
[----:B------:R-:W-:-:S03]  /*7a50*/  IADD3 R44, P6, R46, R3, RZ ;  /* 0x000000032e2c7210 */ /* 0x000fc60007fde0ff */
[----:B------:R-:W-:Y:S01]  /*7a60*/  IMAD.X R43, R45, 0x1, R5, P2 ;  /* 0x000000012d2b7824 */ /* 0x000fe200010e0605 */
[----:B------:R1:W-:Y:S01]  /*7a70*/  @P5 STG.E.U8 desc[UR14][R10.64], R47 ;  /* 0x0000002f0a005986 */ /* 0x0003e2000c10110e */
[----:B------:R-:W-:Y:S01]  /*7a80*/  ISETP.LT.AND P5, PT, R6, UR18, !P3 ;  /* 0x0000001206007c0c */ /* 0x000fe2000dfa1270 */
[----:B------:R-:W-:Y:S01]  /*7a90*/  IMAD.X R45, R48, 0x1, R2, P6 ;  /* 0x00000001302d7824 */ /* 0x000fe200030e0602 */
[----:B---3--:R-:W-:Y:S01]  /*7aa0*/  PRMT R49, R36, 0x7773, RZ ;  /* 0x0000777324317816 */ /* 0x008fe200000000ff */
[----:B------:R-:W-:Y:S01]  /*7ab0*/  VIADD R36, R46, UR26 ;  /* 0x0000001a2e247c36 */ /* 0x000fe20008000000 */
[----:B------:R-:W-:Y:S01]  /*7ac0*/  ISETP.GE.AND P2, PT, R9, UR4, PT ;  /* 0x0000000409007c0c */ /* 0x000fe2000bf46270 */
[----:B------:R-:W-:Y:S01]  /*7ad0*/  VIADD R9, R7, 0x5 ;  /* 0x0000000507097836 */ /* 0x000fe20000000000 */
[----:B------:R-:W-:Y:S01]  /*7ae0*/  ULDC UR4, c[0x0][0x22c] ;  /* 0x00008b0000047ab9 */ /* 0x000fe20000000800 */
[----:B------:R3:W-:Y:S01]  /*7af0*/  @P4 STG.E.U8 desc[UR14][R42.64], R49 ;  /* 0x000000312a004986 */ /* 0x0007e2000c10110e */
[----:B------:R-:W-:-:S02]  /*7b00*/  ISETP.LT.AND P4, PT, R8, UR16, !P3 ;  /* 0x0000001008007c0c */ /* 0x000fc4000df81270 */
[----:B------:R-:W-:Y:S02]  /*7b10*/  IADD3 R40, P6, R36, R3, RZ ;  /* 0x0000000324287210 */ /* 0x000fe40007fde0ff */
[----:B-1----:R-:W-:Y:S02]  /*7b20*/  PRMT R47, R37, 0x7770, RZ ;  /* 0x00007770252f7816 */ /* 0x002fe400000000ff */
[----:B------:R-:W-:Y:S02]  /*7b30*/  IADD3 R10, P3, R46, R4, RZ ;  /* 0x000000042e0a7210 */ /* 0x000fe40007f7e0ff */
[----:B------:R-:W-:Y:S01]  /*7b40*/  SHF.R.S32.HI R46, RZ, 0x1f, R36 ;  /* 0x0000001fff2e7819 */ /* 0x000fe20000011424 */
[----:B------:R1:W-:Y:S01]  /*7b50*/  @P5 STG.E.U8 desc[UR14][R44.64], R47 ;  /* 0x0000002f2c005986 */ /* 0x0003e2000c10110e */
[----:B------:R-:W-:Y:S01]  /*7b60*/  ISETP.LT.AND P5, PT, R6, UR12, !P1 ;  /* 0x0000000c06007c0c */ /* 0x000fe2000cfa1270 */
[----:B------:R-:W-:Y:S01]  /*7b70*/  IMAD.X R11, R48, 0x1, R5, P3 ;  /* 0x00000001300b7824 */ /* 0x000fe200018e0605 */
[----:B------:R-:W-:Y:S01]  /*7b80*/  ISETP.GE.AND P3, PT, R9, UR4, PT ;  /* 0x0000000409007c0c */ /* 0x000fe2000bf66270 */
[----:B------:R-:W-:Y:S01]  /*7b90*/  IMAD.X R41, R46, 0x1, R2, P6 ;  /* 0x000000012e297824 */ /* 0x000fe200030e0602 */
[----:B------:R-:W-:Y:S01]  /*7ba0*/  ULDC UR4, c[0x0][0x22c] ;  /* 0x00008b0000047ab9 */ /* 0x000fe20000000800 */
[----:B------:R-:W-:Y:S01]  /*7bb0*/  VIADD R9, R7, 0x6 ;  /* 0x0000000607097836 */ /* 0x000fe20000000000 */
[----:B---3--:R-:W-:-:S02]  /*7bc0*/  PRMT R49, R38, 0x7771, RZ ;  /* 0x0000777126317816 */ /* 0x008fc400000000ff */
[C---:B-1----:R-:W-:Y:S01]  /*7bd0*/  PRMT R47, R37.reuse, 0x7771, RZ ;  /* 0x00007771252f7816 */ /* 0x042fe200000000ff */
[----:B------:R-:W-:Y:S01]  /*7be0*/  VIADD R44, R36, UR26 ;  /* 0x0000001a242c7c36 */ /* 0x000fe20008000000 */
[----:B------:R-:W-:-:S03]  /*7bf0*/  PRMT R45, R37, 0x7772, RZ ;  /* 0x00007772252d7816 */ /* 0x000fc600000000ff */
[----:B------:R1:W-:Y:S01]  /*7c00*/  @P4 STG.E.U8 desc[UR14][R10.64], R47 ;  /* 0x0000002f0a004986 */ /* 0x0003e2000c10110e */
[----:B------:R-:W-:Y:S01]  /*7c10*/  ISETP.LT.AND P4, PT, R8, UR10, !P1 ;  /* 0x0000000a08007c0c */ /* 0x000fe2000cf81270 */
[----:B------:R-:W-:Y:S01]  /*7c20*/  ULDC UR10, c[0x0][0x228] ;  /* 0x00008a00000a7ab9 */ /* 0x000fe20000000800 */
[----:B------:R-:W-:Y:S01]  /*7c30*/  IADD3 R42, P1, R36, R4, RZ ;  /* 0x00000004242a7210 */ /* 0x000fe20007f3e0ff */
[----:B------:R3:W-:Y:S01]  /*7c40*/  @P5 STG.E.U8 desc[UR14][R40.64], R45 ;  /* 0x0000002d28005986 */ /* 0x0007e2000c10110e */
[----:B------:R-:W-:Y:S01]  /*7c50*/  ISETP.LT.AND P5, PT, R6, UR8, !P2 ;  /* 0x0000000806007c0c */ /* 0x000fe2000d7a1270 */
[----:B------:R-:W-:Y:S01]  /*7c60*/  ULDC UR8, c[0x0][0x228] ;  /* 0x00008a0000087ab9 */ /* 0x000fe20000000800 */
[----:B------:R-:W-:Y:S01]  /*7c70*/  SHF.R.S32.HI R48, RZ, 0x1f, R44 ;  /* 0x0000001fff307819 */ /* 0x000fe2000001142c */
[----:B------:R-:W-:Y:S01]  /*7c80*/  IMAD.X R43, R46, 0x1, R5, P1 ;  /* 0x000000012e2b7824 */ /* 0x000fe200008e0605 */
[----:B------:R-:W-:Y:S02]  /*7c90*/  IADD3 R36, P6, R44, R3, RZ ;  /* 0x000000032c247210 */ /* 0x000fe40007fde0ff */
[----:B------:R-:W-:Y:S01]  /*7ca0*/  ISETP.GE.AND P1, PT, R9, UR4, PT ;  /* 0x0000000409007c0c */ /* 0x000fe2000bf26270 */
[----:B------:R-:W-:Y:S01]  /*7cb0*/  ULDC.64 UR4, c[0x0][0x228] ;  /* 0x00008a0000047ab9 */ /* 0x000fe20000000a00 */
[----:B-1----:R-:W-:Y:S01]  /*7cc0*/  PRMT R47, R38, 0x7770, RZ ;  /* 0x00007770262f7816 */ /* 0x002fe200000000ff */
[----:B------:R-:W-:Y:S01]  /*7cd0*/  VIADD R9, R7, 0x7 ;  /* 0x0000000707097836 */ /* 0x000fe20000000000 */
[----:B---3--:R-:W-:Y:S01]  /*7ce0*/  PRMT R41, R37, 0x7773, RZ ;  /* 0x0000777325297816 */ /* 0x008fe200000000ff */
[----:B------:R-:W-:-:S02]  /*7cf0*/  IMAD.X R37, R48, 0x1, R2, P6 ;  /* 0x0000000130257824 */ /* 0x000fc400030e0602 */
[----:B------:R-:W-:Y:S02]  /*7d00*/  VIADD R45, R44, UR26 ;  /* 0x0000001a2c2d7c36 */ /* 0x000fe40008000000 */
        /* <DEDUP_REMOVED lines=9> */
[----:B------:R-:W-:-:S02]  /*7da0*/  IADD3 R40, P6, R45, R3, RZ ;  /* 0x000000032d287210 */ /* 0x000fc40007fde0ff */
[----:B------:R-:W-:Y:S01]  /*7db0*/  ISETP.GE.AND P2, PT, R9, UR4, PT ;  /* 0x0000000409007c0c */ /* 0x000fe2000bf46270 */
[----:B------:R-:W-:Y:S01]  /*7dc0*/  VIADD R9, R7, 0x8 ;  /* 0x0000000807097836 */ /* 0x000fe20000000000 */
[----:B-1----:R-:W-:Y:S01]  /*7dd0*/  PRMT R43, R38, 0x7773, RZ ;  /* 0x00007773262b7816 */ /* 0x002fe200000000ff */
[----:B------:R-:W-:Y:S01]  /*7de0*/  IMAD.X R41, R44, 0x1, R2, P6 ;  /* 0x000000012c297824 */ /* 0x000fe200030e0602 */
[----:B------:R1:W-:Y:S01]  /*7df0*/  @P4 STG.E.U8 desc[UR14][R10.64], R49 ;  /* 0x000000310a004986 */ /* 0x0003e2000c10110e */
[----:B---3--:R-:W-:Y:S01]  /*7e00*/  PRMT R47, R38, 0x7772, RZ ;  /* 0x00007772262f7816 */ /* 0x008fe200000000ff */
[----:B------:R-:W-:Y:S01]  /*7e10*/  ULDC UR4, c[0x0][0x22c] ;  /* 0x00008b0000047ab9 */ /* 0x000fe20000000800 */
[----:B------:R-:W-:Y:S02]  /*7e20*/  ISETP.LT.AND P4, PT, R8, UR28, !P3 ;  /* 0x0000001c08007c0c */ /* 0x000fe4000df81270 */
[C---:B------:R-:W-:Y:S01]  /*7e30*/  IADD3 R36, P3, R45.reuse, R4, RZ ;  /* 0x000000042d247210 */ /* 0x040fe20007f7e0ff */
[----:B------:R-:W-:Y:S01]  /*7e40*/  VIADD R45, R45, UR26 ;  /* 0x0000001a2d2d7c36 */ /* 0x000fe20008000000 */
[----:B------:R3:W-:Y:S01]  /*7e50*/  @P5 STG.E.U8 desc[UR14][R40.64], R47 ;  /* 0x0000002f28005986 */ /* 0x0007e2000c10110e */
[----:B------:R-:W-:-:S02]  /*7e60*/  ISETP.LT.AND P5, PT, R6, UR30, !P1 ;  /* 0x0000001e06007c0c */ /* 0x000fc4000cfa1270 */
[----:B------:R-:W-:Y:S01]  /*7e70*/  IMAD.X R37, R44, 0x1, R5, P3 ;  /* 0x000000012c257824 */ /* 0x000fe200018e0605 */
[----:B------:R-:W-:Y:S02]  /*7e80*/  SHF.R.S32.HI R38, RZ, 0x1f, R45 ;  /* 0x0000001fff267819 */ /* 0x000fe4000001142d */
[----:B-1----:R-:W-:Y:S02]  /*7e90*/  IADD3 R10, P6, R45, R3, RZ ;  /* 0x000000032d0a7210 */ /* 0x002fe40007fde0ff */
[----:B------:R-:W-:Y:S01]  /*7ea0*/  ISETP.GE.AND P3, PT, R9, UR4, PT ;  /* 0x0000000409007c0c */ /* 0x000fe2000bf66270 */
[----:B------:R-:W-:Y:S01]  /*7eb0*/  VIADD R9, R7, 0x9 ;  /* 0x0000000907097836 */ /* 0x000fe20000000000 */
[----:B------:R-:W-:Y:S01]  /*7ec0*/  PRMT R49, R39, 0x7770, RZ ;  /* 0x0000777027317816 */ /* 0x000fe200000000ff */
[----:B------:R-:W-:Y:S01]  /*7ed0*/  IMAD.X R11, R38, 0x1, R2, P6 ;  /* 0x00000001260b7824 */ /* 0x000fe200030e0602 */
[----:B------:R-:W-:Y:S01]  /*7ee0*/  ULDC UR4, c[0x0][0x22c] ;  /* 0x00008b0000047ab9 */ /* 0x000fe20000000800 */
[----:B------:R1:W-:Y:S01]  /*7ef0*/  @P4 STG.E.U8 desc[UR14][R36.64], R43 ;  /* 0x0000002b24004986 */ /* 0x0003e2000c10110e */
[----:B------:R-:W-:Y:S01]  /*7f00*/  ISETP.GE.AND P4, PT, R9, UR4, PT ;  /* 0x0000000409007c0c */ /* 0x000fe2000bf86270 */
[----:B------:R-:W-:Y:S01]  /*7f10*/  ULDC UR4, c[0x0][0x228] ;  /* 0x00008a0000047ab9 */ /* 0x000fe20000000800 */
[C---:B---3--:R-:W-:Y:S01]  /*7f20*/  IADD3 R40, P6, R45.reuse, R4, RZ ;  /* 0x000000042d287210 */ /* 0x048fe20007fde0ff */
[----:B------:R-:W-:Y:S01]  /*7f30*/  VIADD R45, R45, UR26 ;  /* 0x0000001a2d2d7c36 */ /* 0x000fe20008000000 */
[----:B------:R-:W-:Y:S01]  /*7f40*/  ISETP.LT.AND P1, PT, R8, UR6, !P1 ;  /* 0x0000000608007c0c */ /* 0x000fe2000cf21270 */
[----:B------:R3:W-:Y:S01]  /*7f50*/  @P5 STG.E.U8 desc[UR14][R10.64], R49 ;  /* 0x000000310a005986 */ /* 0x0007e2000c10110e */
[----:B------:R-:W-:Y:S01]  /*7f60*/  ISETP.LT.AND P5, PT, R6, UR4, !P2 ;  /* 0x0000000406007c0c */ /* 0x000fe2000d7a1270 */
[----:B------:R-:W-:Y:S01]  /*7f70*/  IMAD.X R41, R38, 0x1, R5, P6 ;  /* 0x0000000126297824 */ /* 0x000fe200030e0605 */
[C---:B------:R-:W-:Y:S01]  /*7f80*/  PRMT R47, R39.reuse, 0x7773, RZ ;  /* 0x00007773272f7816 */ /* 0x040fe200000000ff */
[----:B------:R-:W-:Y:S01]  /*7f90*/  ULDC UR4, c[0x0][0x228] ;  /* 0x00008a0000047ab9 */ /* 0x000fe20000000800 */
[C---:B------:R-:W-:Y:S01]  /*7fa0*/  PRMT R9, R39.reuse, 0x7771, RZ ;  /* 0x0000777127097816 */ /* 0x040fe200000000ff */
[----:B------:R-:W-:Y:S01]  /*7fb0*/  ULDC UR6, c[0x0][0x228] ;  /* 0x00008a0000067ab9 */ /* 0x000fe20000000800 */
[----:B-1----:R-:W-:Y:S01]  /*7fc0*/  PRMT R43, R39, 0x7772, RZ ;  /* 0x00007772272b7816 */ /* 0x002fe200000000ff */
[----:B------:R-:W-:Y:S01]  /*7fd0*/  VIADD R42, R45, UR26 ;  /* 0x0000001a2d2a7c36 */ /* 0x000fe20008000000 */
[----:B------:R-:W-:-:S02]  /*7fe0*/  SHF.R.S32.HI R39, RZ, 0x1f, R45 ;  /* 0x0000001fff277819 */ /* 0x000fc4000001142d */
[CC--:B------:R-:W-:Y:S01]  /*7ff0*/  IADD3 R36, P6, R45.reuse, R3.reuse, RZ ;  /* 0x000000032d247210 */ /* 0x0c0fe20007fde0ff */
[----:B------:R1:W-:Y:S01]  /*8000*/  @P1 STG.E.U8 desc[UR14][R40.64], R9 ;  /* 0x0000000928001986 */ /* 0x0003e2000c10110e */
[----:B------:R-:W-:Y:S01]  /*8010*/  ISETP.LT.AND P2, PT, R8, UR4, !P2 ;  /* 0x0000000408007c0c */ /* 0x000fe2000d741270 */
[----:B------:R-:W-:Y:S01]  /*8020*/  ULDC UR4, c[0x0][0x22c] ;  /* 0x00008b0000047ab9 */ /* 0x000fe20000000800 */
[----:B---3--:R-:W-:Y:S01]  /*8030*/  IADD3 R10, P1, R45, R4, RZ ;  /* 0x000000042d0a7210 */ /* 0x008fe20007f3e0ff */
[C---:B------:R-:W-:Y:S01]  /*8040*/  IMAD.X R37, R39.reuse, 0x1, R2, P6 ;  /* 0x0000000127257824 */ /* 0x040fe200030e0602 */
[----:B------:R-:W-:Y:S01]  /*8050*/  ISETP.LT.AND P6, PT, R6, UR6, !P3 ;  /* 0x0000000606007c0c */ /* 0x000fe2000dfc1270 */
[----:B------:R-:W-:Y:S01]  /*8060*/  ULDC UR6, c[0x0][0x228] ;  /* 0x00008a0000067ab9 */ /* 0x000fe20000000800 */
[----:B------:R-:W-:Y:S01]  /*8070*/  SHF.R.S32.HI R44, RZ, 0x1f, R42 ;  /* 0x0000001fff2c7819 */ /* 0x000fe2000001142a */
[----:B------:R-:W-:Y:S01]  /*8080*/  IMAD.X R11, R39, 0x1, R5, P1 ;  /* 0x00000001270b7824 */ /* 0x000fe200008e0605 */
[----:B------:R3:W-:Y:S01]  /*8090*/  @P5 STG.E.U8 desc[UR14][R36.64], R43 ;  /* 0x0000002b24005986 */ /* 0x0007e2000c10110e */
[----:B------:R-:W-:Y:S01]  /*80a0*/  IADD3 R38, P5, R42, R3, RZ ;  /* 0x000000032a267210 */ /* 0x000fe20007fbe0ff */
[----:B-1----:R-:W-:Y:S01]  /*80b0*/  VIADD R9, R7, 0xa ;  /* 0x0000000a07097836 */ /* 0x002fe20000000000 */
[----:B------:R-:W-:-:S02]  /*80c0*/  PRMT R45, R32, 0x7770, RZ ;  /* 0x00007770202d7816 */ /* 0x000fc400000000ff */
[----:B------:R1:W-:Y:S01]  /*80d0*/  @P2 STG.E.U8 desc[UR14][R10.64], R47 ;  /* 0x0000002f0a002986 */ /* 0x0003e2000c10110e */
[----:B------:R-:W-:Y:S01]  /*80e0*/  IMAD.X R39, R44, 0x1, R2, P5 ;  /* 0x000000012c277824 */ /* 0x000fe200028e0602 */
[----:B------:R-:W-:Y:S01]  /*80f0*/  ISETP.LT.AND P5, PT, R6, UR6, !P4 ;  /* 0x0000000606007c0c */ /* 0x000fe2000e7a1270 */
[----:B------:R-:W-:Y:S01]  /*8100*/  ULDC UR6, c[0x0][0x228] ;  /* 0x00008a0000067ab9 */ /* 0x000fe20000000800 */
[----:B------:R-:W-:Y:S01]  /*8110*/  ISETP.GE.AND P1, PT, R9, UR4, PT ;  /* 0x0000000409007c0c */ /* 0x000fe2000bf26270 */
[----:B------:R-:W-:Y:S01]  /*8120*/  ULDC UR4, c[0x0][0x228] ;  /* 0x00008a0000047ab9 */ /* 0x000fe20000000800 */
[----:B------:R0:W-:Y:S01]  /*8130*/  @P6 STG.E.U8 desc[UR14][R38.64], R45 ;  /* 0x0000002d26006986 */ /* 0x0001e2000c10110e */
[----:B---3--:R-:W-:Y:S01]  /*8140*/  VIADD R43, R42, UR26 ;  /* 0x0000001a2a2b7c36 */ /* 0x008fe20008000000 */
[----:B------:R-:W-:Y:S01]  /*8150*/  ISETP.LT.AND P3, PT, R8, UR4, !P3 ;  /* 0x0000000408007c0c */ /* 0x000fe2000df61270 */
[----:B------:R-:W-:Y:S01]  /*8160*/  VIADD R9, R7, 0xb ;  /* 0x0000000b07097836 */ /* 0x000fe20000000000 */
[----:B------:R-:W-:Y:S01]  /*8170*/  IADD3 R36, P2, R42, R4, RZ ;  /* 0x000000042a247210 */ /* 0x000fe20007f5e0ff */
[----:B------:R-:W-:Y:S01]  /*8180*/  ULDC UR4, c[0x0][0x22c] ;  /* 0x00008b0000047ab9 */ /* 0x000fe20000000800 */
[----:B------:R-:W-:Y:S01]  /*8190*/  SHF.R.S32.HI R46, RZ, 0x1f, R43 ;  /* 0x0000001fff2e7819 */ /* 0x000fe2000001142b */
[C---:B------:R-:W-:Y:S01]  /*81a0*/  VIADD R42, R43.reuse, UR26 ;  /* 0x0000001a2b2a7c36 */ /* 0x040fe20008000000 */
[----:B------:R-:W-:Y:S01]  /*81b0*/  IADD3 R40, P6, R43, R3, RZ ;  /* 0x000000032b287210 */ /* 0x000fe20007fde0ff */
[----:B------:R-:W-:Y:S01]  /*81c0*/  IMAD.X R37, R44, 0x1, R5, P2 ;  /* 0x000000012c257824 */ /* 0x000fe200010e0605 */
[----:B-1----:R-:W-:-:S02]  /*81d0*/  PRMT R47, R32, 0x7771, RZ ;  /* 0x00007771202f7816 */ /* 0x002fc400000000ff */
[----:B------:R-:W-:Y:S01]  /*81e0*/  ISETP.GE.AND P2, PT, R9, UR4, PT ;  /* 0x0000000409007c0c */ /* 0x000fe2000bf46270 */
[----:B------:R-:W-:Y:S01]  /*81f0*/  IMAD.X R41, R46, 0x1, R2, P6 ;  /* 0x000000012e297824 */ /* 0x000fe200030e0602 */
[----:B0-----:R-:W-:Y:S01]  /*8200*/  PRMT R45, R32, 0x7772, RZ ;  /* 0x00007772202d7816 */ /* 0x001fe200000000ff */
[----:B------:R-:W-:Y:S01]  /*8210*/  ULDC UR4, c[0x0][0x228] ;  /* 0x00008a0000047ab9 */ /* 0x000fe20000000800 */
[----:B------:R-:W-:Y:S01]  /*8220*/  @P3 STG.E.U8 desc[UR14][R36.64], R47 ;  /* 0x0000002f24003986 */ /* 0x000fe2000c10110e */
[----:B------:R-:W-:Y:S01]  /*8230*/  ISETP.LT.AND P4, PT, R8, UR4, !P4 ;  /* 0x0000000408007c0c */ /* 0x000fe2000e781270 */
[----:B------:R-:W-:Y:S01]  /*8240*/  VIADD R9, R7, 0xc ;  /* 0x0000000c07097836 */ /* 0x000fe20000000000 */
[----:B------:R-:W-:Y:S01]  /*8250*/  IADD3 R10, P3, R43, R4, RZ ;  /* 0x000000042b0a7210 */ /* 0x000fe20007f7e0ff */
[----:B------:R0:W-:Y:S01]  /*8260*/  @P5 STG.E.U8 desc[UR14][R40.64], R45 ;  /* 0x0000002d28005986 */ /* 0x0001e2000c10110e */
[----:B------:R-:W-:Y:S01]  /*8270*/  ISETP.LT.AND P5, PT, R6, UR6, !P1 ;  /* 0x0000000606007c0c */ /* 0x000fe2000cfa1270 */
[----:B------:R-:W-:Y:S01]  /*8280*/  ULDC UR4, c[0x0][0x22c] ;  /* 0x00008b0000047ab9 */ /* 0x000fe20000000800 */
[----:B------:R-:W-:Y:S01]  /*8290*/  SHF.R.S32.HI R44, RZ, 0x1f, R42 ;  /* 0x0000001fff2c7819 */ /* 0x000fe2000001142a */
[----:B------:R-:W-:Y:S01]  /*82a0*/  IMAD.X R11, R46, 0x1, R5, P3 ;  /* 0x000000012e0b7824 */ /* 0x000fe200018e0605 */
[----:B------:R-:W-:Y:S01]  /*82b0*/  IADD3 R38, P6, R42, R3, RZ ;  /* 0x000000032a267210 */ /* 0x000fe20007fde0ff */
[----:B------:R-:W-:Y:S01]  /*82c0*/  ULDC UR6, c[0x0][0x228] ;  /* 0x00008a0000067ab9 */ /* 0x000fe20000000800 */
[----:B------:R-:W-:Y:S01]  /*82d0*/  ISETP.GE.AND P3, PT, R9, UR4, PT ;  /* 0x0000000409007c0c */ /* 0x000fe2000bf66270 */
[----:B------:R-:W-:Y:S01]  /*82e0*/  ULDC UR4, c[0x0][0x228] ;  /* 0x00008a0000047ab9 */ /* 0x000fe20000000800 */
[----:B------:R-:W-:Y:S01]  /*82f0*/  PRMT R43, R33, 0x7770, RZ ;  /* 0x00007770212b7816 */ /* 0x000fe200000000ff */
[----:B------:R-:W-:Y:S01]  /*8300*/  IMAD.X R39, R44, 0x1, R2, P6 ;  /* 0x000000012c277824 */ /* 0x000fe200030e0602 */
[----:B0-----:R-:W-:Y:S01]  /*8310*/  PRMT R45, R32, 0x7773, RZ ;  /* 0x00007773202d7816 */ /* 0x001fe200000000ff */
[----:B------:R-:W-:-:S02]  /*8320*/  VIADD R32, R42, UR26 ;  /* 0x0000001a2a207c36 */ /* 0x000fc40008000000 */
[----:B------:R-:W-:Y:S02]  /*8330*/  VIADD R9, R7, 0xd ;  /* 0x0000000d07097836 */ /* 0x000fe40000000000 */
        /* <DEDUP_REMOVED lines=11> */
[----:B------:R-:W-:Y:S01]  /*83f0*/  ULDC UR4, c[0x0][0x228] ;  /* 0x00008a0000047ab9 */ /* 0x000fe20000000800 */
[----:B------:R-:W-:Y:S01]  /*8400*/  VIADD R9, R7, 0xe ;  /* 0x0000000e07097836 */ /* 0x000fe20000000000 */
[----:B0-----:R-:W-:Y:S01]  /*8410*/  PRMT R45, R34, 0x7771, RZ ;  /* 0x00007771222d7816 */ /* 0x001fe200000000ff */
[----:B------:R-:W-:Y:S01]  /*8420*/  IMAD.X R41, R42, 0x1, R2, P6 ;  /* 0x000000012a297824 */ /* 0x000fe200030e0602 */
        /* <DEDUP_REMOVED lines=14> */
[----:B------:R-:W-:Y:S01]  /*8510*/  ULDC UR4, c[0x0][0x228] ;  /* 0x00008a0000047ab9 */ /* 0x000fe20000000800 */
[----:B0-----:R-:W-:Y:S01]  /*8520*/  PRMT R43, R33, 0x7773, RZ ;  /* 0x00007773212b7816 */ /* 0x001fe200000000ff */
[----:B------:R-:W-:Y:S01]  /*8530*/  IMAD.X R33, R44, 0x1, R2, P6 ;  /* 0x000000012c217824 */ /* 0x000fe200030e0602 */
[----:B-1----:R-:W-:Y:S01]  /*8540*/  PRMT R41, R34, 0x7770, RZ ;  /* 0x0000777022297816 */ /* 0x002fe200000000ff */
[----:B------:R-:W-:-:S02]  /*8550*/  VIADD R39, R38, UR26 ;  /* 0x0000001a26277c36 */ /* 0x000fc40008000000 */
[----:B------:R0:W-:Y:S01]  /*8560*/  @P4 STG.E.U8 desc[UR14][R10.64], R43 ;  /* 0x0000002b0a004986 */ /* 0x0001e2000c10110e */
[----:B------:R-:W-:Y:S01]  /*8570*/  ISETP.LT.AND P4, PT, R8, UR4, !P3 ;  /* 0x0000000408007c0c */ /* 0x000fe2000df81270 */
[----:B------:R-:W-:Y:S01]  /*8580*/  VIADD R9, R7, 0xf ;  /* 0x0000000f07097836 */ /* 0x000fe20000000000 */
[-C--:B------:R-:W-:Y:S01]  /*8590*/  IADD3 R36, P3, R38, R4.reuse, RZ ;  /* 0x0000000426247210 */ /* 0x080fe20007f7e0ff */
[----:B------:R1:W-:Y:S01]  /*85a0*/  @P5 STG.E.U8 desc[UR14][R32.64], R41 ;  /* 0x0000002920005986 */ /* 0x0003e2000c10110e */
[----:B------:R-:W-:Y:S01]  /*85b0*/  ISETP.LT.AND P5, PT, R6, UR6, !P1 ;  /* 0x0000000606007c0c */ /* 0x000fe2000cfa1270 */
[----:B------:R-:W-:Y:S01]  /*85c0*/  ULDC UR4, c[0x0][0x22c] ;  /* 0x00008b0000047ab9 */ /* 0x000fe20000000800 */
[----:B------:R-:W-:Y:S01]  /*85d0*/  SHF.R.S32.HI R38, RZ, 0x1f, R39 ;  /* 0x0000001fff267819 */ /* 0x000fe20000011427 */
[--C-:B------:R-:W-:Y:S01]  /*85e0*/  IMAD.X R37, R44, 0x1, R5.reuse, P3 ;  /* 0x000000012c257824 */ /* 0x100fe200018e0605 */
[----:B------:R-:W-:Y:S01]  /*85f0*/  ISETP.GE.AND P3, PT, R9, UR4, PT ;  /* 0x0000000409007c0c */ /* 0x000fe2000bf66270 */
[----:B------:R-:W-:Y:S01]  /*8600*/  ULDC UR4, c[0x0][0x228] ;  /* 0x00008a0000047ab9 */ /* 0x000fe20000000800 */
[----:B------:R-:W-:Y:S01]  /*8610*/  ULDC UR6, c[0x0][0x228] ;  /* 0x00008a0000067ab9 */ /* 0x000fe20000000800 */
[-C--:B0-----:R-:W-:Y:S01]  /*8620*/  IADD3 R10, P6, R39, R3.reuse, RZ ;  /* 0x00000003270a7210 */ /* 0x081fe20007fde0ff */
[----:B------:R-:W-:Y:S01]  /*8630*/  VIADD R9, R7, 0x10 ;  /* 0x0000001007097836 */ /* 0x000fe20000000000 */
[----:B------:R-:W-:Y:S01]  /*8640*/  PRMT R43, R34, 0x7772, RZ ;  /* 0x00007772222b7816 */ /* 0x000fe200000000ff */
[----:B------:R0:W-:Y:S01]  /*8650*/  @P4 STG.E.U8 desc[UR14][R36.64], R45 ;  /* 0x0000002d24004986 */ /* 0x0001e2000c10110e */
[----:B------:R-:W-:Y:S01]  /*8660*/  ISETP.LT.AND P4, PT, R8, UR4, !P1 ;  /* 0x0000000408007c0c */ /* 0x000fe2000cf81270 */
[----:B------:R-:W-:Y:S01]  /*8670*/  IMAD.X R11, R38, 0x1, R2, P6 ;  /* 0x00000001260b7824 */ /* 0x000fe200030e0602 */
[C---:B-1----:R-:W-:Y:S01]  /*8680*/  IADD3 R32, P1, R39.reuse, R4, RZ ;  /* 0x0000000427207210 */ /* 0x042fe20007f3e0ff */
[----:B------:R-:W-:Y:S01]  /*8690*/  VIADD R39, R39, UR26 ;  /* 0x0000001a27277c36 */ /* 0x000fe20008000000 */
[----:B------:R-:W-:Y:S01]  /*86a0*/  PRMT R41, R34, 0x7773, RZ ;  /* 0x0000777322297816 */ /* 0x000fe200000000ff */
[----:B------:R-:W-:Y:S01]  /*86b0*/  ULDC UR4, c[0x0][0x22c] ;  /* 0x00008b0000047ab9 */ /* 0x000fe20000000800 */
[----:B------:R1:W-:Y:S01]  /*86c0*/  @P5 STG.E.U8 desc[UR14][R10.64], R43 ;  /* 0x0000002b0a005986 */ /* 0x0003e2000c10110e */
[----:B------:R-:W-:Y:S01]  /*86d0*/  ISETP.LT.AND P5, PT, R6, UR6, !P2 ;  /* 0x0000000606007c0c */ /* 0x000fe2000d7a1270 */
[----:B------:R-:W-:Y:S01]  /*86e0*/  IMAD.X R33, R38, 0x1, R5, P1 ;  /* 0x0000000126217824 */ /* 0x000fe200008e0605 */
[----:B------:R-:W-:Y:S01]  /*86f0*/  SHF.R.S32.HI R34, RZ, 0x1f, R39 ;  /* 0x0000001fff227819 */ /* 0x000fe20000011427 */
[----:B------:R-:W-:Y:S01]  /*8700*/  ULDC UR6, c[0x0][0x228] ;  /* 0x00008a0000067ab9 */ /* 0x000fe20000000800 */
[----:B------:R-:W-:Y:S01]  /*8710*/  ISETP.GE.AND P1, PT, R9, UR4, PT ;  /* 0x0000000409007c0c */ /* 0x000fe2000bf26270 */
[----:B------:R-:W-:Y:S01]  /*8720*/  VIADD R9, R7, 0x11 ;  /* 0x0000001107097836 */ /* 0x000fe20000000000 */
[----:B0-----:R-:W-:Y:S01]  /*8730*/  PRMT R45, R35, 0x7770, RZ ;  /* 0x00007770232d7816 */ /* 0x001fe200000000ff */
[----:B------:R-:W-:Y:S01]  /*8740*/  ULDC UR4, c[0x0][0x22c] ;  /* 0x00008b0000047ab9 */ /* 0x000fe20000000800 */
[----:B------:R-:W-:Y:S01]  /*8750*/  ISETP.LT.AND P2, PT, R8, UR6, !P2 ;  /* 0x0000000608007c0c */ /* 0x000fe2000d741270 */
[----:B------:R0:W-:Y:S01]  /*8760*/  @P4 STG.E.U8 desc[UR14][R32.64], R41 ;  /* 0x0000002920004986 */ /* 0x0001e2000c10110e */
[----:B------:R-:W-:Y:S01]  /*8770*/  ISETP.GE.AND P4, PT, R9, UR4, PT ;  /* 0x0000000409007c0c */ /* 0x000fe2000bf86270 */
[----:B------:R-:W-:Y:S01]  /*8780*/  ULDC UR4, c[0x0][0x228] ;  /* 0x00008a0000047ab9 */ /* 0x000fe20000000800 */
[----:B-1----:R-:W-:Y:S01]  /*8790*/  IADD3 R10, P6, R39, R3, RZ ;  /* 0x00000003270a7210 */ /* 0x002fe20007fde0ff */
[----:B------:R-:W-:Y:S01]  /*87a0*/  ULDC UR6, c[0x0][0x228] ;  /* 0x00008a0000067ab9 */ /* 0x000fe20000000800 */
[----:B------:R-:W-:-:S02]  /*87b0*/  PRMT R9, R35, 0x7771, RZ ;  /* 0x0000777123097816 */ /* 0x000fc400000000ff */
[----:B------:R-:W-:Y:S01]  /*87c0*/  PRMT R43, R35, 0x7772, RZ ;  /* 0x00007772232b7816 */ /* 0x000fe200000000ff */
[--C-:B------:R-:W-:Y:S01]  /*87d0*/  IMAD.X R11, R34, 0x1, R2.reuse, P6 ;  /* 0x00000001220b7824 */ /* 0x100fe200030e0602 */
[CC--:B------:R-:W-:Y:S01]  /*87e0*/  IADD3 R36, P6, R39.reuse, R4.reuse, RZ ;  /* 0x0000000427247210 */ /* 0x0c0fe20007fde0ff */
[----:B------:R-:W-:Y:S01]  /*87f0*/  VIADD R39, R39, UR26 ;  /* 0x0000001a27277c36 */ /* 0x000fe20008000000 */
[----:B0-----:R-:W-:Y:S02]  /*8800*/  PRMT R41, R35, 0x7773, RZ ;  /* 0x0000777323297816 */ /* 0x001fe400000000ff */
[----:B------:R0:W-:Y:S01]  /*8810*/  @P5 STG.E.U8 desc[UR14][R10.64], R45 ;  /* 0x0000002d0a005986 */ /* 0x0001e2000c10110e */
[----:B------:R-:W-:Y:S01]  /*8820*/  ISETP.LT.AND P5, PT, R6, UR4, !P3 ;  /* 0x0000000406007c0c */ /* 0x000fe2000dfa1270 */
[----:B------:R-:W-:Y:S01]  /*8830*/  IMAD.X R37, R34, 0x1, R5, P6 ;  /* 0x0000000122257824 */ /* 0x000fe200030e0605 */
[----:B------:R-:W-:Y:S01]  /*8840*/  SHF.R.S32.HI R35, RZ, 0x1f, R39 ;  /* 0x0000001fff237819 */ /* 0x000fe20000011427 */
[----:B------:R-:W-:Y:S01]  /*8850*/  ULDC UR4, c[0x0][0x248] ;  /* 0x0000920000047ab9 */ /* 0x000fe20000000800 */
[C---:B------:R-:W-:Y:S01]  /*8860*/  IADD3 R32, P6, R39.reuse, R3, RZ ;  /* 0x0000000327207210 */ /* 0x040fe20007fde0ff */
[----:B------:R-:W-:Y:S01]  /*8870*/  VIADD R38, R39, UR4 ;  /* 0x0000000427267c36 */ /* 0x000fe20008000000 */
[----:B------:R-:W-:Y:S01]  /*8880*/  ISETP.LT.AND P3, PT, R8, UR6, !P3 ;  /* 0x0000000608007c0c */ /* 0x000fe2000df61270 */
[----:B------:R1:W-:Y:S01]  /*8890*/  @P2 STG.E.U8 desc[UR14][R36.64], R9 ;  /* 0x0000000924002986 */ /* 0x0003e2000c10110e */
[----:B------:R-:W-:Y:S01]  /*88a0*/  ULDC UR4, c[0x0][0x22c] ;  /* 0x00008b0000047ab9 */ /* 0x000fe20000000800 */
[----:B------:R-:W-:Y:S01]  /*88b0*/  IMAD.X R33, R35, 0x1, R2, P6 ;  /* 0x0000000123217824 */ /* 0x000fe200030e0602 */
[----:B------:R-:W-:Y:S01]  /*88c0*/  ISETP.LT.AND P6, PT, R6, UR8, !P1 ;  /* 0x0000000806007c0c */ /* 0x000fe2000cfc1270 */
[----:B------:R-:W-:Y:S01]  /*88d0*/  ULDC UR6, c[0x0][0x228] ;  /* 0x00008a0000067ab9 */ /* 0x000fe20000000800 */
[----:B0-----:R-:W-:Y:S01]  /*88e0*/  IADD3 R10, P2, R39, R4, RZ ;  /* 0x00000004270a7210 */ /* 0x001fe20007f5e0ff */
[----:B------:R-:W-:Y:S01]  /*88f0*/  ULDC UR8, c[0x0][0x228] ;  /* 0x00008a0000087ab9 */ /* 0x000fe20000000800 */
[----:B------:R0:W-:Y:S01]  /*8900*/  @P5 STG.E.U8 desc[UR14][R32.64], R43 ;  /* 0x0000002b20005986 */ /* 0x0001e2000c10110e */
[----:B------:R-:W-:-:S02]  /*8910*/  SHF.R.S32.HI R39, RZ, 0x1f, R38 ;  /* 0x0000001fff277819 */ /* 0x000fc40000011426 */
[-C--:B------:R-:W-:Y:S01]  /*8920*/  IADD3 R34, P5, R38, R3.reuse, RZ ;  /* 0x0000000326227210 */ /* 0x080fe20007fbe0ff */
[--C-:B------:R-:W-:Y:S01]  /*8930*/  IMAD.X R11, R35, 0x1, R5.reuse, P2 ;  /* 0x00000001230b7824 */ /* 0x100fe200010e0605 */
[----:B-1----:R-:W-:Y:S01]  /*8940*/  PRMT R37, R28, 0x7770, RZ ;  /* 0x000077701c257816 */ /* 0x002fe200000000ff */
[----:B------:R-:W-:Y:S02]  /*8950*/  VIADD R9, R7, 0x12 ;  /* 0x0000001207097836 */ /* 0x000fe40000000000 */
[----:B------:R-:W-:Y:S01]  /*8960*/  IMAD.X R35, R39, 0x1, R2, P5 ;  /* 0x0000000127237824 */ /* 0x000fe200028e0602 */
[----:B------:R1:W-:Y:S01]  /*8970*/  @P3 STG.E.U8 desc[UR14][R10.64], R41 ;  /* 0x000000290a003986 */ /* 0x0003e2000c10110e */
[----:B------:R-:W-:Y:S01]  /*8980*/  ISETP.LT.AND P3, PT, R8, UR6, !P1 ;  /* 0x0000000608007c0c */ /* 0x000fe2000cf61270 */
[----:B------:R-:W-:Y:S01]  /*8990*/  ULDC UR6, c[0x0][0x228] ;  /* 0x00008a0000067ab9 */ /* 0x000fe20000000800 */
[----:B------:R-:W-:Y:S01]  /*89a0*/  ISETP.GE.AND P2, PT, R9, UR4, PT ;  /* 0x0000000409007c0c */ /* 0x000fe2000bf46270 */
[----:B------:R-:W-:Y:S01]  /*89b0*/  ULDC UR4, c[0x0][0x248] ;  /* 0x0000920000047ab9 */ /* 0x000fe20000000800 */
[----:B------:R-:W-:Y:S01]  /*89c0*/  ISETP.LT.AND P5, PT, R6, UR8, !P4 ;  /* 0x0000000806007c0c */ /* 0x000fe2000e7a1270 */
[C---:B------:R-:W-:Y:S01]  /*89d0*/  VIADD R36, R38.reuse, UR4 ;  /* 0x0000000426247c36 */ /* 0x040fe20008000000 */
[----:B0-----:R-:W-:Y:S01]  /*89e0*/  IADD3 R32, P1, R38, R4, RZ ;  /* 0x0000000426207210 */ /* 0x001fe20007f3e0ff */
[----:B------:R0:W-:Y:S01]  /*89f0*/  @P6 STG.E.U8 desc[UR14][R34.64], R37 ;  /* 0x0000002522006986 */ /* 0x0001e2000c10110e */
[----:B------:R-:W-:Y:S01]  /*8a00*/  VIADD R9, R7, 0x13 ;  /* 0x0000001307097836 */ /* 0x000fe20000000000 */
[----:B------:R-:W-:Y:S01]  /*8a10*/  ULDC UR4, c[0x0][0x22c] ;  /* 0x00008b0000047ab9 */ /* 0x000fe20000000800 */
[----:B------:R-:W-:Y:S01]  /*8a20*/  SHF.R.S32.HI R38, RZ, 0x1f, R36 ;  /* 0x0000001fff267819 */ /* 0x000fe20000011424 */
[----:B------:R-:W-:Y:S01]  /*8a30*/  IMAD.X R33, R39, 0x1, R5, P1 ;  /* 0x0000000127217824 */ /* 0x000fe200008e0605 */
[----:B-1----:R-:W-:Y:S01]  /*8a40*/  IADD3 R10, P6, R36, R3, RZ ;  /* 0x00000003240a7210 */ /* 0x002fe20007fde0ff */
[----:B------:R-:W-:Y:S01]  /*8a50*/  ULDC UR8, c[0x0][0x228] ;  /* 0x00008a0000087ab9 */ /* 0x000fe20000000800 */
[----:B------:R-:W-:-:S02]  /*8a60*/  PRMT R41, R28, 0x7771, RZ ;  /* 0x000077711c297816 */ /* 0x000fc400000000ff */
[----:B------:R-:W-:Y:S01]  /*8a70*/  PRMT R39, R28, 0x7772, RZ ;  /* 0x000077721c277816 */ /* 0x000fe200000000ff */
[--C-:B------:R-:W-:Y:S01]  /*8a80*/  IMAD.X R11, R38, 0x1, R2.reuse, P6 ;  /* 0x00000001260b7824 */ /* 0x100fe200030e0602 */
[----:B------:R-:W-:Y:S01]  /*8a90*/  ISETP.GE.AND P1, PT, R9, UR4, PT ;  /* 0x0000000409007c0c */ /* 0x000fe2000bf26270 */
[----:B------:R-:W-:Y:S01]  /*8aa0*/  ULDC UR4, c[0x0][0x248] ;  /* 0x0000920000047ab9 */ /* 0x000fe20000000800 */
[----:B------:R-:W-:Y:S01]  /*8ab0*/  ISETP.LT.AND P4, PT, R8, UR6, !P4 ;  /* 0x0000000608007c0c */ /* 0x000fe2000e781270 */
[----:B------:R1:W-:Y:S01]  /*8ac0*/  @P3 STG.E.U8 desc[UR14][R32.64], R41 ;  /* 0x0000002920003986 */ /* 0x0003e2000c10110e */
[C---:B0-----:R-:W-:Y:S01]  /*8ad0*/  VIADD R37, R36.reuse, UR4 ;  /* 0x0000000424257c36 */ /* 0x041fe20008000000 */
[-C--:B------:R-:W-:Y:S01]  /*8ae0*/  IADD3 R34, P3, R36, R4.reuse, RZ ;  /* 0x0000000424227210 */ /* 0x080fe20007f7e0ff */
[----:B------:R-:W-:Y:S01]  /*8af0*/  VIADD R9, R7, 0x14 ;  /* 0x0000001407097836 */ /* 0x000fe20000000000 */
[----:B------:R0:W-:Y:S01]  /*8b00*/  @P5 STG.E.U8 desc[UR14][R10.64], R39 ;  /* 0x000000270a005986 */ /* 0x0001e2000c10110e */
[----:B------:R-:W-:Y:S01]  /*8b10*/  ISETP.LT.AND P5, PT, R6, UR8, !P2 ;  /* 0x0000000806007c0c */ /* 0x000fe2000d7a1270 */
[----:B------:R-:W-:Y:S01]  /*8b20*/  ULDC UR4, c[0x0][0x22c] ;  /* 0x00008b0000047ab9 */ /* 0x000fe20000000800 */
[----:B------:R-:W-:Y:S01]  /*8b30*/  SHF.R.S32.HI R36, RZ, 0x1f, R37 ;  /* 0x0000001fff247819 */ /* 0x000fe20000011425 */
[--C-:B------:R-:W-:Y:S01]  /*8b40*/  IMAD.X R35, R38, 0x1, R5.reuse, P3 ;  /* 0x0000000126237824 */ /* 0x100fe200018e0605 */
[----:B------:R-:W-:Y:S01]  /*8b50*/  ULDC UR6, c[0x0][0x228] ;  /* 0x00008a0000067ab9 */ /* 0x000fe20000000800 */
[----:B------:R-:W-:Y:S01]  /*8b60*/  ISETP.GE.AND P3, PT, R9, UR4, PT ;  /* 0x0000000409007c0c */ /* 0x000fe2000bf66270 */
[----:B------:R-:W-:Y:S01]  /*8b70*/  ULDC UR4, c[0x0][0x248] ;  /* 0x0000920000047ab9 */ /* 0x000fe20000000800 */
[CC--:B-1----:R-:W-:Y:S01]  /*8b80*/  IADD3 R32, P6, R37.reuse, R3.reuse, RZ ;  /* 0x0000000325207210 */ /* 0x0c2fe20007fde0ff */
[----:B------:R-:W-:Y:S01]  /*8b90*/  ULDC UR8, c[0x0][0x228] ;  /* 0x00008a0000087ab9 */ /* 0x000fe20000000800 */
[----:B------:R-:W-:Y:S01]  /*8ba0*/  PRMT R41, R28, 0x7773, RZ ;  /* 0x000077731c297816 */ /* 0x000fe200000000ff */
[----:B------:R-:W-:Y:S01]  /*8bb0*/  VIADD R28, R37, UR4 ;  /* 0x00000004251c7c36 */ /* 0x000fe20008000000 */
[----:B0-----:R-:W-:Y:S01]  /*8bc0*/  PRMT R39, R29, 0x7770, RZ ;  /* 0x000077701d277816 */ /* 0x001fe200000000ff */
[----:B------:R-:W-:Y:S01]  /*8bd0*/  IMAD.X R33, R36, 0x1, R2, P6 ;  /* 0x0000000124217824 */ /* 0x000fe200030e0602 */
[----:B------:R-:W-:Y:S01]  /*8be0*/  ULDC UR4, c[0x0][0x22c] ;  /* 0x00008b0000047ab9 */ /* 0x000fe20000000800 */
[----:B------:R0:W-:Y:S01]  /*8bf0*/  @P4 STG.E.U8 desc[UR14][R34.64], R41 ;  /* 0x0000002922004986 */ /* 0x0001e2000c10110e */
        /* <DEDUP_REMOVED lines=8> */
[----:B------:R-:W-:Y:S01]  /*8c80*/  PRMT R37, R29, 0x7772, RZ ;  /* 0x000077721d257816 */ /* 0x000fe200000000ff */
[----:B------:R-:W-:Y:S01]  /*8c90*/  ULDC UR8, c[0x0][0x228] ;  /* 0x00008a0000087ab9 */ /* 0x000fe20000000800 */
[----:B------:R-:W-:Y:S01]  /*8ca0*/  ISETP.GE.AND P2, PT, R9, UR4, PT ;  /* 0x0000000409007c0c */ /* 0x000fe2000bf46270 */
[----:B------:R-:W-:Y:S01]  /*8cb0*/  ULDC UR4, c[0x0][0x248] ;  /* 0x0000920000047ab9 */ /* 0x000fe20000000800 */
[C---:B0-----:R-:W-:Y:S01]  /*8cc0*/  IADD3 R34, P6, R28.reuse, R3, RZ ;  /* 0x000000031c227210 */ /* 0x041fe20007fde0ff */
[----:B------:R-:W-:Y:S01]  /*8cd0*/  VIADD R36, R28, UR4 ;  /* 0x000000041c247c36 */ /* 0x000fe20008000000 */
[----:B------:R-:W-:Y:S01]  /*8ce0*/  ULDC UR4, c[0x0][0x22c] ;  /* 0x00008b0000047ab9 */ /* 0x000fe20000000800 */
[----:B-1----:R-:W-:Y:S01]  /*8cf0*/  PRMT R39, R29, 0x7771, RZ ;  /* 0x000077711d277816 */ /* 0x002fe200000000ff */
[----:B------:R-:W-:-:S02]  /*8d00*/  VIADD R9, R7, 0x16 ;  /* 0x0000001607097836 */ /* 0x000fc40000000000 */
[----:B------:R-:W-:Y:S01]  /*8d10*/  IMAD.X R35, R38, 0x1, R2, P6 ;  /* 0x0000000126237824 */ /* 0x000fe200030e0602 */
[----:B------:R-:W-:Y:S01]  /*8d20*/  SHF.R.S32.HI R40, RZ, 0x1f, R36 ;  /* 0x0000001fff287819 */ /* 0x000fe20000011424 */
[----:B------:R0:W-:Y:S01]  /*8d30*/  @P4 STG.E.U8 desc[UR14][R10.64], R39 ;  /* 0x000000270a004986 */ /* 0x0001e2000c10110e */
[----:B------:R-:W-:Y:S01]  /*8d40*/  ISETP.LT.AND P4, PT, R8, UR6, !P1 ;  /* 0x0000000608007c0c */ /* 0x000fe2000cf81270 */
[----:B------:R-:W-:Y:S01]  /*8d50*/  ULDC UR6, c[0x0][0x228] ;  /* 0x00008a0000067ab9 */ /* 0x000fe20000000800 */
[----:B------:R-:W-:Y:S01]  /*8d60*/  IADD3 R32, P1, R28, R4, RZ ;  /* 0x000000041c207210 */ /* 0x000fe20007f3e0ff */
[----:B------:R1:W-:Y:S01]  /*8d70*/  @P5 STG.E.U8 desc[UR14][R34.64], R37 ;  /* 0x0000002522005986 */ /* 0x0003e2000c10110e */
[----:B------:R-:W-:Y:S01]  /*8d80*/  ISETP.LT.AND P5, PT, R6, UR8, !P3 ;  /* 0x0000000806007c0c */ /* 0x000fe2000dfa1270 */
[----:B------:R-:W-:Y:S02]  /*8d90*/  ULDC UR8, c[0x0][0x228] ;  /* 0x00008a0000087ab9 */ /* 0x000fe40000000800 */
[----:B------:R-:W-:Y:S01]  /*8da0*/  IMAD.X R33, R38, 0x1, R5, P1 ;  /* 0x0000000126217824 */ /* 0x000fe200008e0605 */
[----:B------:R-:W-:Y:S01]  /*8db0*/  ISETP.GE.AND P1, PT, R9, UR4, PT ;  /* 0x0000000409007c0c */ /* 0x000fe2000bf26270 */
[----:B------:R-:W-:Y:S01]  /*8dc0*/  ULDC UR4, c[0x0][0x248] ;  /* 0x0000920000047ab9 */ /* 0x000fe20000000800 */
[----:B------:R-:W-:Y:S01]  /*8dd0*/  VIADD R9, R7, 0x17 ;  /* 0x0000001707097836 */ /* 0x000fe20000000000 */
[----:B0-----:R-:W-:-:S02]  /*8de0*/  IADD3 R10, P6, R36, R3, RZ ;  /* 0x00000003240a7210 */ /* 0x001fc40007fde0ff */
[----:B-1----:R-:W-:-:S03]  /*8df0*/  PRMT R37, R29, 0x7773, RZ ;  /* 0x000077731d257816 */ /* 0x002fc600000000ff */
[----:B------:R-:W-:Y:S01]  /*8e00*/  IMAD.X R11, R40, 0x1, R2, P6 ;  /* 0x00000001280b7824 */ /* 0x000fe200030e0602 */
[----:B------:R-:W-:Y:S01]  /*8e10*/  PRMT R35, R30, 0x7770, RZ ;  /* 0x000077701e237816 */ /* 0x000fe200000000ff */
[----:B------:R-:W-:Y:S01]  /*8e20*/  VIADD R34, R36, UR4 ;  /* 0x0000000424227c36 */ /* 0x000fe20008000000 */
[----:B------:R-:W-:Y:S01]  /*8e30*/  ULDC UR4, c[0x0][0x22c] ;  /* 0x00008b0000047ab9 */ /* 0x000fe20000000800 */
[----:B------:R0:W-:Y:S01]  /*8e40*/  @P4 STG.E.U8 desc[UR14][R32.64], R37 ;  /* 0x0000002520004986 */ /* 0x0001e2000c10110e */
[----:B------:R-:W-:Y:S01]  /*8e50*/  ISETP.LT.AND P4, PT, R8, UR6, !P3 ;  /* 0x0000000608007c0c */ /* 0x000fe2000df81270 */
[----:B------:R-:W-:Y:S01]  /*8e60*/  ULDC UR6, c[0x0][0x228] ;  /* 0x00008a0000067ab9 */ /* 0x000fe20000000800 */
[----:B------:R-:W-:Y:S01]  /*8e70*/  IADD3 R28, P3, R36, R4, RZ ;  /* 0x00000004241c7210 */ /* 0x000fe20007f7e0ff */
[----:B------:R1:W-:Y:S01]  /*8e80*/  @P5 STG.E.U8 desc[UR14][R10.64], R35 ;  /* 0x000000230a005986 */ /* 0x0003e2000c10110e */
[----:B------:R-:W-:Y:S01]  /*8e90*/  ISETP.LT.AND P5, PT, R6, UR6, !P2 ;  /* 0x0000000606007c0c */ /* 0x000fe2000d7a1270 */
[----:B------:R-:W-:-:S02]  /*8ea0*/  ULDC UR6, c[0x0][0x22c] ;  /* 0x00008b0000067ab9 */ /* 0x000fc40000000800 */
[--C-:B------:R-:W-:Y:S01]  /*8eb0*/  IMAD.X R29, R40, 0x1, R5.reuse, P3 ;  /* 0x00000001281d7824 */ /* 0x100fe200018e0605 */
[----:B------:R-:W-:Y:S01]  /*8ec0*/  ISETP.GE.AND P3, PT, R9, UR4, PT ;  /* 0x0000000409007c0c */ /* 0x000fe2000bf66270 */
[----:B------:R-:W-:Y:S01]  /*8ed0*/  ULDC UR4, c[0x0][0x228] ;  /* 0x00008a0000047ab9 */ /* 0x000fe20000000800 */
[----:B------:R-:W-:Y:S01]  /*8ee0*/  VIADD R9, R7, 0x18 ;  /* 0x0000001807097836 */ /* 0x000fe20000000000 */
[----:B0-----:R-:W-:Y:S02]  /*8ef0*/  SHF.R.S32.HI R33, RZ, 0x1f, R34 ;  /* 0x0000001fff217819 */ /* 0x001fe40000011422 */
[----:B------:R-:W-:Y:S02]  /*8f00*/  PRMT R37, R30, 0x7771, RZ ;  /* 0x000077711e257816 */ /* 0x000fe400000000ff */
[-C--:B-1----:R-:W-:Y:S02]  /*8f10*/  IADD3 R10, P6, R34, R3.reuse, RZ ;  /* 0x00000003220a7210 */ /* 0x082fe40007fde0ff */
[----:B------:R-:W-:Y:S01]  /*8f20*/  PRMT R35, R30, 0x7772, RZ ;  /* 0x000077721e237816 */ /* 0x000fe200000000ff */
[----:B------:R0:W-:Y:S01]  /*8f30*/  @P4 STG.E.U8 desc[UR14][R28.64], R37 ;  /* 0x000000251c004986 */ /* 0x0001e2000c10110e */
[----:B------:R-:W-:Y:S01]  /*8f40*/  ISETP.LT.AND P4, PT, R8, UR4, !P2 ;  /* 0x0000000408007c0c */ /* 0x000fe2000d781270 */
[C---:B------:R-:W-:Y:S01]  /*8f50*/  IMAD.X R11, R33.reuse, 0x1, R2, P6 ;  /* 0x00000001210b7824 */ /* 0x040fe200030e0602 */
[----:B------:R-:W-:Y:S01]  /*8f60*/  ULDC UR4, c[0x0][0x248] ;  /* 0x0000920000047ab9 */ /* 0x000fe20000000800 */
[CC--:B------:R-:W-:Y:S01]  /*8f70*/  IADD3 R32, P2, R34.reuse, R4.reuse, RZ ;  /* 0x0000000422207210 */ /* 0x0c0fe20007f5e0ff */
[----:B------:R-:W-:Y:S01]  /*8f80*/  VIADD R34, R34, UR4 ;  /* 0x0000000422227c36 */ /* 0x000fe20008000000 */
[----:B------:R-:W-:Y:S01]  /*8f90*/  ULDC UR4, c[0x0][0x22c] ;  /* 0x00008b0000047ab9 */ /* 0x000fe20000000800 */
[----:B------:R1:W-:Y:S01]  /*8fa0*/  @P5 STG.E.U8 desc[UR14][R10.64], R35 ;  /* 0x000000230a005986 */ /* 0x0003e2000c10110e */
[----:B------:R-:W-:Y:S01]  /*8fb0*/  ISETP.LT.AND P5, PT, R6, UR8, !P1 ;  /* 0x0000000806007c0c */ /* 0x000fe2000cfa1270 */
[--C-:B------:R-:W-:Y:S01]  /*8fc0*/  IMAD.X R33, R33, 0x1, R5.reuse, P2 ;  /* 0x0000000121217824 */ /* 0x100fe200010e0605 */
[----:B------:R-:W-:Y:S01]  /*8fd0*/  ISETP.GE.AND P2, PT, R9, UR6, PT ;  /* 0x0000000609007c0c */ /* 0x000fe2000bf46270 */
[----:B------:R-:W-:Y:S01]  /*8fe0*/  VIADD R9, R7, 0x19 ;  /* 0x0000001907097836 */ /* 0x000fe20000000000 */
[----:B0-----:R-:W-:Y:S01]  /*8ff0*/  PRMT R29, R30, 0x7773, RZ ;  /* 0x000077731e1d7816 */ /* 0x001fe200000000ff */
[----:B------:R-:W-:Y:S01]  /*9000*/  ULDC UR6, c[0x0][0x228] ;  /* 0x00008a0000067ab9 */ /* 0x000fe20000000800 */
[----:B------:R-:W-:Y:S01]  /*9010*/  SHF.R.S32.HI R36, RZ, 0x1f, R34 ;  /* 0x0000001fff247819 */ /* 0x000fe20000011422 */
[----:B------:R-:W-:Y:S01]  /*9020*/  ULDC UR8, c[0x0][0x228] ;  /* 0x00008a0000087ab9 */ /* 0x000fe20000000800 */
[----:B------:R-:W-:Y:S01]  /*9030*/  PRMT R37, R31, 0x7770, RZ ;  /* 0x000077701f257816 */ /* 0x000fe200000000ff */
[----:B------:R0:W-:Y:S01]  /*9040*/  @P4 STG.E.U8 desc[UR14][R32.64], R29 ;  /* 0x0000001d20004986 */ /* 0x0001e2000c10110e */
[----:B------:R-:W-:Y:S01]  /*9050*/  ISETP.GE.AND P4, PT, R9, UR4, PT ;  /* 0x0000000409007c0c */ /* 0x000fe2000bf86270 */
[----:B------:R-:W-:Y:S01]  /*9060*/  ULDC UR4, c[0x0][0x248] ;  /* 0x0000920000047ab9 */ /* 0x000fe20000000800 */
[CC--:B-1----:R-:W-:Y:S01]  /*9070*/  IADD3 R10, P6, R34.reuse, R3.reuse, RZ ;  /* 0x00000003220a7210 */ /* 0x0c2fe20007fde0ff */
[----:B------:R-:W-:Y:S01]  /*9080*/  VIADD R30, R34, UR4 ;  /* 0x00000004221e7c36 */ /* 0x000fe20008000000 */
[----:B------:R-:W-:Y:S01]  /*9090*/  ISETP.LT.AND P1, PT, R8, UR6, !P1 ;  /* 0x0000000608007c0c */ /* 0x000fe2000cf21270 */
[----:B------:R-:W-:Y:S01]  /*90a0*/  ULDC UR6, c[0x0][0x228] ;  /* 0x00008a0000067ab9 */ /* 0x000fe20000000800 */
[C---:B------:R-:W-:Y:S01]  /*90b0*/  PRMT R35, R31.reuse, 0x7773, RZ ;  /* 0x000077731f237816 */ /* 0x040fe200000000ff */
[----:B------:R-:W-:Y:S01]  /*90c0*/  IMAD.X R11, R36, 0x1, R2, P6 ;  /* 0x00000001240b7824 */ /* 0x000fe200030e0602 */
[----:B------:R-:W-:Y:S01]  /*90d0*/  IADD3 R28, P6, R34, R4, RZ ;  /* 0x00000004221c7210 */ /* 0x000fe20007fde0ff */
[----:B------:R-:W-:Y:S01]  /*90e0*/  ULDC UR4, c[0x0][0x248] ;  /* 0x0000920000047ab9 */ /* 0x000fe20000000800 */
[C---:B------:R-:W-:Y:S01]  /*90f0*/  PRMT R9, R31.reuse, 0x7771, RZ ;  /* 0x000077711f097816 */ /* 0x040fe200000000ff */
[----:B0-----:R-:W-:Y:S01]  /*9100*/  VIADD R32, R30, UR4 ;  /* 0x000000041e207c36 */ /* 0x001fe20008000000 */
[----:B------:R0:W-:Y:S01]  /*9110*/  @P5 STG.E.U8 desc[UR14][R10.64], R37 ;  /* 0x000000250a005986 */ /* 0x0001e2000c10110e */
[----:B------:R-:W-:Y:S01]  /*9120*/  ISETP.LT.AND P5, PT, R6, UR6, !P3 ;  /* 0x0000000606007c0c */ /* 0x000fe2000dfa1270 */
[----:B------:R-:W-:Y:S01]  /*9130*/  IMAD.X R29, R36, 0x1, R5, P6 ;  /* 0x00000001241d7824 */ /* 0x000fe200030e0605 */
[----:B------:R-:W-:Y:S01]  /*9140*/  PRMT R33, R31, 0x7772, RZ ;  /* 0x000077721f217816 */ /* 0x000fe200000000ff */
[----:B------:R-:W-:Y:S01]  /*9150*/  ULDC UR6, c[0x0][0x228] ;  /* 0x00008a0000067ab9 */ /* 0x000fe20000000800 */
[----:B------:R-:W-:Y:S01]  /*9160*/  SHF.R.S32.HI R31, RZ, 0x1f, R30 ;  /* 0x0000001fff1f7819 */ /* 0x000fe2000001141e */
[----:B------:R-:W-:Y:S01]  /*9170*/  ULDC UR4, c[0x0][0x22c] ;  /* 0x00008b0000047ab9 */ /* 0x000fe20000000800 */
[----:B------:R-:W-:Y:S01]  /*9180*/  ISETP.LT.AND P3, PT, R8, UR6, !P3 ;  /* 0x0000000608007c0c */ /* 0x000fe2000df61270 */
[----:B------:R1:W-:Y:S01]  /*9190*/  @P1 STG.E.U8 desc[UR14][R28.64], R9 ;  /* 0x000000091c001986 */ /* 0x0003e2000c10110e */
[----:B------:R-:W-:Y:S01]  /*91a0*/  SHF.R.S32.HI R34, RZ, 0x1f, R32 ;  /* 0x0000001fff227819 */ /* 0x000fe20000011420 */
[----:B------:R-:W-:Y:S01]  /*91b0*/  ULDC UR6, c[0x0][0x228] ;  /* 0x00008a0000067ab9 */ /* 0x000fe20000000800 */
[----:B0-----:R-:W-:-:S02]  /*91c0*/  IADD3 R10, P6, R30, R3, RZ ;  /* 0x000000031e0a7210 */ /* 0x001fc40007fde0ff */
[----:B------:R-:W-:Y:S02]  /*91d0*/  IADD3 R30, P1, R30, R4, RZ ;  /* 0x000000041e1e7210 */ /* 0x000fe40007f3e0ff */
[----:B------:R-:W-:Y:S01]  /*91e0*/  PRMT R37, R24, 0x7770, RZ ;  /* 0x0000777018257816 */ /* 0x000fe200000000ff */
[C---:B------:R-:W-:Y:S01]  /*91f0*/  IMAD.X R11, R31.reuse, 0x1, R2, P6 ;  /* 0x000000011f0b7824 */ /* 0x040fe200030e0602 */
[----:B------:R-:W-:Y:S01]  /*9200*/  ISETP.LT.AND P6, PT, R6, UR8, !P2 ;  /* 0x0000000806007c0c */ /* 0x000fe2000d7c1270 */
[----:B------:R-:W-:Y:S01]  /*9210*/  IMAD.X R31, R31, 0x1, R5, P1 ;  /* 0x000000011f1f7824 */ /* 0x000fe200008e0605 */
[----:B------:R-:W-:Y:S01]  /*9220*/  ULDC UR8, c[0x0][0x228] ;  /* 0x00008a0000087ab9 */ /* 0x000fe20000000800 */
[----:B-1----:R-:W-:Y:S01]  /*9230*/  VIADD R9, R7, 0x1a ;  /* 0x0000001a07097836 */ /* 0x002fe20000000000 */
[----:B------:R0:W-:Y:S01]  /*9240*/  @P5 STG.E.U8 desc[UR14][R10.64], R33 ;  /* 0x000000210a005986 */ /* 0x0001e2000c10110e */
[----:B------:R-:W-:-:S03]  /*9250*/  IADD3 R28, P5, R32, R3, RZ ;  /* 0x00000003201c7210 */ /* 0x000fc60007fbe0ff */
[----:B------:R-:W-:Y:S01]  /*9260*/  ISETP.GE.AND P1, PT, R9, UR4, PT ;  /* 0x0000000409007c0c */ /* 0x000fe2000bf26270 */
[----:B------:R-:W-:Y:S01]  /*9270*/  ULDC UR4, c[0x0][0x248] ;  /* 0x0000920000047ab9 */ /* 0x000fe20000000800 */
[----:B------:R-:W-:Y:S01]  /*9280*/  IMAD.X R29, R34, 0x1, R2, P5 ;  /* 0x00000001221d7824 */ /* 0x000fe200028e0602 */
[----:B------:R1:W-:Y:S01]  /*9290*/  @P3 STG.E.U8 desc[UR14][R30.64], R35 ;  /* 0x000000231e003986 */ /* 0x0003e2000c10110e */
[----:B------:R-:W-:Y:S01]  /*92a0*/  ISETP.LT.AND P3, PT, R8, UR6, !P2 ;  /* 0x0000000608007c0c */ /* 0x000fe2000d761270 */
[----:B------:R-:W-:Y:S01]  /*92b0*/  VIADD R9, R7, 0x1b ;  /* 0x0000001b07097836 */ /* 0x000fe20000000000 */
[----:B------:R-:W-:Y:S01]  /*92c0*/  ISETP.LT.AND P5, PT, R6, UR8, !P4 ;  /* 0x0000000806007c0c */ /* 0x000fe2000e7a1270 */
[----:B------:R3:W-:Y:S01]  /*92d0*/  @P6 STG.E.U8 desc[UR14][R28.64], R37 ;  /* 0x000000251c006986 */ /* 0x0007e2000c10110e */
[C---:B0-----:R-:W-:Y:S01]  /*92e0*/  VIADD R33, R32.reuse, UR4 ;  /* 0x0000000420217c36 */ /* 0x041fe20008000000 */
[----:B------:R-:W-:Y:S01]  /*92f0*/  IADD3 R10, P2, R32, R4, RZ ;  /* 0x00000004200a7210 */ /* 0x000fe20007f5e0ff */
[----:B------:R-:W-:Y:S01]  /*9300*/  ULDC UR4, c[0x0][0x22c] ;  /* 0x00008b0000047ab9 */ /* 0x000fe20000000800 */
[----:B------:R-:W-:Y:S01]  /*9310*/  ULDC UR6, c[0x0][0x228] ;  /* 0x00008a0000067ab9 */ /* 0x000fe20000000800 */
[----:B------:R-:W-:Y:S01]  /*9320*/  ULDC UR8, c[0x0][0x228] ;  /* 0x00008a0000087ab9 */ /* 0x000fe20000000800 */
[----:B------:R-:W-:Y:S01]  /*9330*/  SHF.R.S32.HI R36, RZ, 0x1f, R33 ;  /* 0x0000001fff247819 */ /* 0x000fe20000011421 */
[----:B------:R-:W-:Y:S01]  /*9340*/  IMAD.X R11, R34, 0x1, R5, P2 ;  /* 0x00000001220b7824 */ /* 0x000fe200010e0605 */
[----:B-1----:R-:W-:-:S02]  /*9350*/  IADD3 R30, P6, R33, R3, RZ ;  /* 0x00000003211e7210 */ /* 0x002fc40007fde0ff */
[C---:B------:R-:W-:Y:S02]  /*9360*/  PRMT R35, R24.reuse, 0x7772, RZ ;  /* 0x0000777218237816 */ /* 0x040fe400000000ff */
[----:B---3--:R-:W-:Y:S01]  /*9370*/  PRMT R37, R24, 0x7771, RZ ;  /* 0x0000777118257816 */ /* 0x008fe200000000ff */
[----:B------:R-:W-:Y:S01]  /*9380*/  IMAD.X R31, R36, 0x1, R2, P6 ;  /* 0x00000001241f7824 */ /* 0x000fe200030e0602 */
[----:B------:R-:W-:Y:S01]  /*9390*/  ISETP.GE.AND P2, PT, R9, UR4, PT ;  /* 0x0000000409007c0c */ /* 0x000fe2000bf46270 */
[----:B------:R-:W-:Y:S01]  /*93a0*/  ULDC UR4, c[0x0][0x248] ;  /* 0x0000920000047ab9 */ /* 0x000fe20000000800 */
[----:B------:R-:W-:Y:S01]  /*93b0*/  ISETP.LT.AND P4, PT, R8, UR6, !P4 ;  /* 0x0000000608007c0c */ /* 0x000fe2000e781270 */
[----:B------:R0:W-:Y:S01]  /*93c0*/  @P3 STG.E.U8 desc[UR14][R10.64], R37 ;  /* 0x000000250a003986 */ /* 0x0001e2000c10110e */
[C---:B------:R-:W-:Y:S01]  /*93d0*/  VIADD R32, R33.reuse, UR4 ;  /* 0x0000000421207c36 */ /* 0x040fe20008000000 */
[----:B------:R-:W-:Y:S01]  /*93e0*/  IADD3 R28, P3, R33, R4, RZ ;  /* 0x00000004211c7210 */ /* 0x000fe20007f7e0ff */
[----:B------:R-:W-:Y:S01]  /*93f0*/  VIADD R9, R7, 0x1c ;  /* 0x0000001c07097836 */ /* 0x000fe20000000000 */
[----:B------:R1:W-:Y:S01]  /*9400*/  @P5 STG.E.U8 desc[UR14][R30.64], R35 ;  /* 0x000000231e005986 */ /* 0x0003e2000c10110e */
[----:B------:R-:W-:Y:S01]  /*9410*/  ISETP.LT.AND P5, PT, R6, UR8, !P1 ;  /* 0x0000000806007c0c */ /* 0x000fe2000cfa1270 */
[----:B------:R-:W-:Y:S01]  /*9420*/  ULDC UR4, c[0x0][0x22c] ;  /* 0x00008b0000047ab9 */ /* 0x000fe20000000800 */
[----:B------:R-:W-:Y:S01]  /*9430*/  SHF.R.S32.HI R34, RZ, 0x1f, R32 ;  /* 0x0000001fff227819 */ /* 0x000fe20000011420 */
[----:B------:R-:W-:Y:S01]  /*9440*/  IMAD.X R29, R36, 0x1, R5, P3 ;  /* 0x00000001241d7824 */ /* 0x000fe200018e0605 */
[----:B------:R-:W-:Y:S01]  /*9450*/  ULDC UR6, c[0x0][0x228] ;  /* 0x00008a0000067ab9 */ /* 0x000fe20000000800 */
[----:B------:R-:W-:Y:S01]  /*9460*/  PRMT R33, R25, 0x7770, RZ ;  /* 0x0000777019217816 */ /* 0x000fe200000000ff */
[----:B------:R-:W-:Y:S01]  /*9470*/  ULDC UR8, c[0x0][0x228] ;  /* 0x00008a0000087ab9 */ /* 0x000fe20000000800 */
[----:B0-----:R-:W-:-:S02]  /*9480*/  IADD3 R10, P6, R32, R3, RZ ;  /* 0x00000003200a7210 */ /* 0x001fc40007fde0ff */
[----:B------:R-:W-:Y:S01]  /*9490*/  ISETP.GE.AND P3, PT, R9, UR4, PT ;  /* 0x0000000409007c0c */ /* 0x000fe2000bf66270 */
[----:B------:R-:W-:Y:S01]  /*94a0*/  ULDC UR4, c[0x0][0x248] ;  /* 0x0000920000047ab9 */ /* 0x000fe20000000800 */
[----:B-1----:R-:W-:Y:S01]  /*94b0*/  PRMT R35, R24, 0x7773, RZ ;  /* 0x0000777318237816 */ /* 0x002fe200000000ff */
[----:B------:R-:W-:Y:S02]  /*94c0*/  IMAD.X R11, R34, 0x1, R2, P6 ;  /* 0x00000001220b7824 */ /* 0x000fe400030e0602 */
[----:B------:R-:W-:Y:S01]  /*94d0*/  VIADD R24, R32, UR4 ;  /* 0x0000000420187c36 */ /* 0x000fe20008000000 */
[----:B------:R-:W-:Y:S01]  /*94e0*/  ULDC UR4, c[0x0][0x22c] ;  /* 0x00008b0000047ab9 */ /* 0x000fe20000000800 */
        /* <DEDUP_REMOVED lines=12> */
[CC--:B0-----:R-:W-:Y:S01]  /*95b0*/  IADD3 R28, P6, R24.reuse, R3.reuse, RZ ;  /* 0x00000003181c7210 */ /* 0x0c1fe20007fde0ff */
[----:B------:R-:W-:Y:S01]  /*95c0*/  VIADD R32, R24, UR4 ;  /* 0x0000000418207c36 */ /* 0x000fe20008000000 */
[----:B------:R-:W-:Y:S01]  /*95d0*/  PRMT R35, R25, 0x7771, RZ ;  /* 0x0000777119237816 */ /* 0x000fe200000000ff */
[----:B------:R-:W-:Y:S01]  /*95e0*/  VIADD R9, R7, 0x1e ;  /* 0x0000001e07097836 */ /* 0x000fe20000000000 */
[----:B-1----:R-:W-:Y:S01]  /*95f0*/  PRMT R33, R25, 0x7772, RZ ;  /* 0x0000777219217816 */ /* 0x002fe200000000ff */
        /* <DEDUP_REMOVED lines=8> */
[----:B------:R-:W-:Y:S01]  /*9680*/  ULDC UR6, c[0x0][0x228] ;  /* 0x00008a0000067ab9 */ /* 0x000fe20000000800 */
[----:B------:R-:W-:Y:S01]  /*9690*/  IADD3 R24, P6, R32, R3, RZ ;  /* 0x0000000320187210 */ /* 0x000fe20007fde0ff */
[----:B------:R-:W-:Y:S01]  /*96a0*/  IMAD.X R11, R36, 0x1, R5, P2 ;  /* 0x00000001240b7824 */ /* 0x000fe200010e0605 */
[----:B------:R-:W-:Y:S01]  /*96b0*/  ISETP.GE.AND P2, PT, R9, UR4, PT ;  /* 0x0000000409007c0c */ /* 0x000fe2000bf46270 */
[----:B------:R-:W-:Y:S01]  /*96c0*/  ULDC UR4, c[0x0][0x248] ;  /* 0x0000920000047ab9 */ /* 0x000fe20000000800 */
[----:B------:R-:W-:Y:S01]  /*96d0*/  VIADD R9, R7, 0x1f ;  /* 0x0000001f07097836 */ /* 0x000fe20000000000 */
[----:B0-----:R-:W-:Y:S01]  /*96e0*/  PRMT R31, R26, 0x7770, RZ ;  /* 0x000077701a1f7816 */ /* 0x001fe200000000ff */
[----:B------:R-:W-:Y:S01]  /*96f0*/  VIADD R30, R32, UR4 ;  /* 0x00000004201e7c36 */ /* 0x000fe20008000000 */
[----:B------:R-:W-:Y:S01]  /*9700*/  ULDC UR4, c[0x0][0x22c] ;  /* 0x00008b0000047ab9 */ /* 0x000fe20000000800 */
[----:B------:R-:W-:Y:S01]  /*9710*/  ULDC UR8, c[0x0][0x228] ;  /* 0x00008a0000087ab9 */ /* 0x000fe20000000800 */
[----:B-1----:R-:W-:Y:S01]  /*9720*/  PRMT R33, R25, 0x7773, RZ ;  /* 0x0000777319217816 */ /* 0x002fe200000000ff */
[----:B------:R-:W-:-:S04]  /*9730*/  IMAD.X R25, R34, 0x1, R2, P6 ;  /* 0x0000000122197824 */ /* 0x000fc800030e0602 */
        /* <DEDUP_REMOVED lines=9> */
[----:B------:R-:W-:Y:S01]  /*97d0*/  ISETP.GE.AND P3, PT, R9, UR4, PT ;  /* 0x0000000409007c0c */ /* 0x000fe2000bf66270 */
[----:B------:R-:W-:Y:S01]  /*97e0*/  ULDC UR4, c[0x0][0x228] ;  /* 0x00008a0000047ab9 */ /* 0x000fe20000000800 */
[----:B------:R-:W-:Y:S01]  /*97f0*/  VIADD R9, R7, 0x20 ;  /* 0x0000002007097836 */ /* 0x000fe20000000000 */
[----:B0-----:R-:W-:-:S02]  /*9800*/  IADD3 R10, P6, R30, R3, RZ ;  /* 0x000000031e0a7210 */ /* 0x001fc40007fde0ff */
[C---:B------:R-:W-:Y:S02]  /*9810*/  PRMT R33, R26.reuse, 0x7771, RZ ;  /* 0x000077711a217816 */ /* 0x040fe400000000ff */
[----:B-1----:R-:W-:Y:S01]  /*9820*/  PRMT R31, R26, 0x7772, RZ ;  /* 0x000077721a1f7816 */ /* 0x002fe200000000ff */
[----:B------:R-:W-:Y:S02]  /*9830*/  IMAD.X R11, R32, 0x1, R2, P6 ;  /* 0x00000001200b7824 */ /* 0x000fe400030e0602 */
[----:B------:R0:W-:Y:S01]  /*9840*/  @P4 STG.E.U8 desc[UR14][R28.64], R33 ;  /* 0x000000211c004986 */ /* 0x0001e2000c10110e */
[----:B------:R-:W-:Y:S01]  /*9850*/  ISETP.LT.AND P4, PT, R8, UR4, !P1 ;  /* 0x0000000408007c0c */ /* 0x000fe2000cf81270 */
[----:B------:R-:W-:Y:S01]  /*9860*/  ULDC UR4, c[0x0][0x248] ;  /* 0x0000920000047ab9 */ /* 0x000fe20000000800 */
[C---:B------:R-:W-:Y:S01]  /*9870*/  IADD3 R24, P1, R30.reuse, R4, RZ ;  /* 0x000000041e187210 */ /* 0x040fe20007f3e0ff */
[----:B------:R-:W-:Y:S01]  /*9880*/  VIADD R30, R30, UR4 ;  /* 0x000000041e1e7c36 */ /* 0x000fe20008000000 */
[----:B------:R1:W-:Y:S01]  /*9890*/  @P5 STG.E.U8 desc[UR14][R10.64], R31 ;  /* 0x0000001f0a005986 */ /* 0x0003e2000c10110e */
[----:B------:R-:W-:Y:S01]  /*98a0*/  ISETP.LT.AND P5, PT, R6, UR8, !P2 ;  /* 0x0000000806007c0c */ /* 0x000fe2000d7a1270 */
[----:B------:R-:W-:Y:S01]  /*98b0*/  ULDC UR4, c[0x0][0x22c] ;  /* 0x00008b0000047ab9 */ /* 0x000fe20000000800 */
[----:B------:R-:W-:Y:S01]  /*98c0*/  IMAD.X R25, R32, 0x1, R5, P1 ;  /* 0x0000000120197824 */ /* 0x000fe200008e0605 */
[----:B------:R-:W-:Y:S01]  /*98d0*/  ISETP.GE.AND P1, PT, R9, UR6, PT ;  /* 0x0000000609007c0c */ /* 0x000fe2000bf26270 */
[----:B------:R-:W-:Y:S01]  /*98e0*/  VIADD R9, R7, 0x21 ;  /* 0x0000002107097836 */ /* 0x000fe20000000000 */
[----:B------:R-:W-:Y:S01]  /*98f0*/  ULDC UR6, c[0x0][0x228] ;  /* 0x00008a0000067ab9 */ /* 0x000fe20000000800 */
[----:B0-----:R-:W-:Y:S01]  /*9900*/  PRMT R29, R26, 0x7773, RZ ;  /* 0x000077731a1d7816 */ /* 0x001fe200000000ff */
[----:B------:R-:W-:Y:S01]  /*9910*/  ULDC UR8, c[0x0][0x228] ;  /* 0x00008a0000087ab9 */ /* 0x000fe20000000800 */
[----:B------:R-:W-:-:S02]  /*9920*/  SHF.R.S32.HI R28, RZ, 0x1f, R30 ;  /* 0x0000001fff1c7819 */ /* 0x000fc4000001141e */
[----:B------:R-:W-:Y:S01]  /*9930*/  PRMT R33, R27, 0x7770, RZ ;  /* 0x000077701b217816 */ /* 0x000fe200000000ff */
[----:B------:R0:W-:Y:S01]  /*9940*/  @P4 STG.E.U8 desc[UR14][R24.64], R29 ;  /* 0x0000001d18004986 */ /* 0x0001e2000c10110e */
[----:B-1----:R-:W-:Y:S02]  /*9950*/  IADD3 R10, P6, R30, R3, RZ ;  /* 0x000000031e0a7210 */ /* 0x002fe40007fde0ff */
[----:B------:R-:W-:Y:S01]  /*9960*/  ISETP.GE.AND P4, PT, R9, UR4, PT ;  /* 0x0000000409007c0c */ /* 0x000fe2000bf86270 */
[----:B------:R-:W-:Y:S01]  /*9970*/  ULDC UR4, c[0x0][0x248] ;  /* 0x0000920000047ab9 */ /* 0x000fe20000000800 */
[----:B------:R-:W-:Y:S01]  /*9980*/  ISETP.LT.AND P2, PT, R8, UR6, !P2 ;  /* 0x0000000608007c0c */ /* 0x000fe2000d741270 */
[----:B------:R-:W-:Y:S01]  /*9990*/  IMAD.X R11, R28, 0x1, R2, P6 ;  /* 0x000000011c0b7824 */ /* 0x000fe200030e0602 */
[----:B------:R-:W-:Y:S01]  /*99a0*/  ULDC UR6, c[0x0][0x228] ;  /* 0x00008a0000067ab9 */ /* 0x000fe20000000800 */
[C---:B------:R-:W-:Y:S01]  /*99b0*/  VIADD R26, R30.reuse, UR4 ;  /* 0x000000041e1a7c36 */ /* 0x040fe20008000000 */
[----:B------:R-:W-:Y:S01]  /*99c0*/  PRMT R31, R27, 0x7773, RZ ;  /* 0x000077731b1f7816 */ /* 0x000fe200000000ff */
[----:B------:R-:W-:Y:S01]  /*99d0*/  ULDC UR4, c[0x0][0x248] ;  /* 0x0000920000047ab9 */ /* 0x000fe20000000800 */
[----:B------:R1:W-:Y:S01]  /*99e0*/  @P5 STG.E.U8 desc[UR14][R10.64], R33 ;  /* 0x000000210a005986 */ /* 0x0003e2000c10110e */
[----:B0-----:R-:W-:-:S02]  /*99f0*/  IADD3 R24, P6, R30, R4, RZ ;  /* 0x000000041e187210 */ /* 0x001fc40007fde0ff */
[----:B------:R-:W-:Y:S01]  /*9a00*/  ISETP.LT.AND P5, PT, R6, UR6, !P3 ;  /* 0x0000000606007c0c */ /* 0x000fe2000dfa1270 */
[----:B------:R-:W-:Y:S01]  /*9a10*/  ULDC UR6, c[0x0][0x228] ;  /* 0x00008a0000067ab9 */ /* 0x000fe20000000800 */
[C---:B------:R-:W-:Y:S01]  /*9a20*/  PRMT R9, R27.reuse, 0x7771, RZ ;  /* 0x000077711b097816 */ /* 0x040fe200000000ff */
[----:B------:R-:W-:Y:S01]  /*9a30*/  IMAD.X R25, R28, 0x1, R5, P6 ;  /* 0x000000011c197824 */ /* 0x000fe200030e0605 */
[----:B------:R-:W-:Y:S01]  /*9a40*/  PRMT R29, R27, 0x7772, RZ ;  /* 0x000077721b1d7816 */ /* 0x000fe200000000ff */
[----:B------:R-:W-:Y:S01]  /*9a50*/  VIADD R28, R26, UR4 ;  /* 0x000000041a1c7c36 */ /* 0x000fe20008000000 */
[----:B------:R-:W-:Y:S01]  /*9a60*/  SHF.R.S32.HI R27, RZ, 0x1f, R26 ;  /* 0x0000001fff1b7819 */ /* 0x000fe2000001141a */
[----:B------:R-:W-:Y:S01]  /*9a70*/  ULDC UR4, c[0x0][0x22c] ;  /* 0x00008b0000047ab9 */ /* 0x000fe20000000800 */
[----:B------:R-:W-:Y:S01]  /*9a80*/  ISETP.LT.AND P3, PT, R8, UR6, !P3 ;  /* 0x0000000608007c0c */ /* 0x000fe2000df61270 */
[----:B------:R0:W-:Y:S01]  /*9a90*/  @P2 STG.E.U8 desc[UR14][R24.64], R9 ;  /* 0x0000000918002986 */ /* 0x0001e2000c10110e */
[C---:B-1----:R-:W-:Y:S01]  /*9aa0*/  IADD3 R10, P6, R26.reuse, R3, RZ ;  /* 0x000000031a0a7210 */ /* 0x042fe20007fde0ff */
[----:B------:R-:W-:Y:S01]  /*9ab0*/  ULDC UR6, c[0x0][0x228] ;  /* 0x00008a0000067ab9 */ /* 0x000fe20000000800 */
[----:B------:R-:W-:-:S02]  /*9ac0*/  IADD3 R26, P2, R26, R4, RZ ;  /* 0x000000041a1a7210 */ /* 0x000fc40007f5e0ff */
[----:B------:R-:W-:Y:S01]  /*9ad0*/  SHF.R.S32.HI R30, RZ, 0x1f, R28 ;  /* 0x0000001fff1e7819 */ /* 0x000fe2000001141c */
[C-C-:B------:R-:W-:Y:S01]  /*9ae0*/  IMAD.X R11, R27.reuse, 0x1, R2.reuse, P6 ;  /* 0x000000011b0b7824 */ /* 0x140fe200030e0602 */
[----:B------:R-:W-:Y:S01]  /*9af0*/  ISETP.LT.AND P6, PT, R6, UR8, !P1 ;  /* 0x0000000806007c0c */ /* 0x000fe2000cfc1270 */
[--C-:B------:R-:W-:Y:S01]  /*9b00*/  IMAD.X R27, R27, 0x1, R5.reuse, P2 ;  /* 0x000000011b1b7824 */ /* 0x100fe200010e0605 */
[----:B--2---:R-:W-:Y:S01]  /*9b10*/  PRMT R33, R20, 0x7770, RZ ;  /* 0x0000777014217816 */ /* 0x004fe200000000ff */
[----:B------:R-:W-:Y:S01]  /*9b20*/  ULDC UR8, c[0x0][0x228] ;  /* 0x00008a0000087ab9 */ /* 0x000fe20000000800 */
[----:B------:R1:W-:Y:S01]  /*9b30*/  @P5 STG.E.U8 desc[UR14][R10.64], R29 ;  /* 0x0000001d0a005986 */ /* 0x0003e2000c10110e */
[----:B0-----:R-:W-:Y:S01]  /*9b40*/  VIADD R9, R7, 0x22 ;  /* 0x0000002207097836 */ /* 0x001fe20000000000 */
[-C--:B------:R-:W-:Y:S02]  /*9b50*/  IADD3 R24, P5, R28, R3.reuse, RZ ;  /* 0x000000031c187210 */ /* 0x080fe40007fbe0ff */
[----:B------:R0:W-:Y:S01]  /*9b60*/  @P3 STG.E.U8 desc[UR14][R26.64], R31 ;  /* 0x0000001f1a003986 */ /* 0x0001e2000c10110e */
[----:B------:R-:W-:Y:S01]  /*9b70*/  ISETP.LT.AND P3, PT, R8, UR6, !P1 ;  /* 0x0000000608007c0c */ /* 0x000fe2000cf61270 */
[----:B------:R-:W-:Y:S01]  /*9b80*/  ULDC UR6, c[0x0][0x228] ;  /* 0x00008a0000067ab9 */ /* 0x000fe20000000800 */
[----:B------:R-:W-:Y:S01]  /*9b90*/  ISETP.GE.AND P2, PT, R9, UR4, PT ;  /* 0x0000000409007c0c */ /* 0x000fe2000bf46270 */
[----:B------:R-:W-:Y:S01]  /*9ba0*/  ULDC UR4, c[0x0][0x248] ;  /* 0x0000920000047ab9 */ /* 0x000fe20000000800 */
[----:B------:R-:W-:Y:S01]  /*9bb0*/  IMAD.X R25, R30, 0x1, R2, P5 ;  /* 0x000000011e197824 */ /* 0x000fe200028e0602 */
[----:B------:R-:W-:Y:S01]  /*9bc0*/  ISETP.LT.AND P5, PT, R6, UR8, !P4 ;  /* 0x0000000806007c0c */ /* 0x000fe2000e7a1270 */
[----:B------:R-:W-:Y:S01]  /*9bd0*/  VIADD R9, R7, 0x23 ;  /* 0x0000002307097836 */ /* 0x000fe20000000000 */
[C---:B-1----:R-:W-:Y:S01]  /*9be0*/  IADD3 R10, P1, R28.reuse, R4, RZ ;  /* 0x000000041c0a7210 */ /* 0x042fe20007f3e0ff */
[----:B------:R-:W-:Y:S01]  /*9bf0*/  VIADD R29, R28, UR4 ;  /* 0x000000041c1d7c36 */ /* 0x000fe20008000000 */
[----:B------:R1:W-:Y:S01]  /*9c00*/  @P6 STG.E.U8 desc[UR14][R24.64], R33 ;  /* 0x0000002118006986 */ /* 0x0003e2000c10110e */
[----:B------:R-:W-:Y:S01]  /*9c10*/  ULDC UR4, c[0x0][0x22c] ;  /* 0x00008b0000047ab9 */ /* 0x000fe20000000800 */
[----:B0-----:R-:W-:Y:S01]  /*9c20*/  PRMT R31, R20, 0x7772, RZ ;  /* 0x00007772141f7816 */ /* 0x001fe200000000ff */
[----:B------:R-:W-:Y:S01]  /*9c30*/  IMAD.X R11, R30, 0x1, R5, P1 ;  /* 0x000000011e0b7824 */ /* 0x000fe200008e0605 */
[----:B------:R-:W-:Y:S01]  /*9c40*/  SHF.R.S32.HI R32, RZ, 0x1f, R29 ;  /* 0x0000001fff207819 */ /* 0x000fe2000001141d */
[----:B------:R-:W-:Y:S01]  /*9c50*/  ULDC UR8, c[0x0][0x228] ;  /* 0x00008a0000087ab9 */ /* 0x000fe20000000800 */
[----:B------:R-:W-:-:S02]  /*9c60*/  IADD3 R26, P6, R29, R3, RZ ;  /* 0x000000031d1a7210 */ /* 0x000fc40007fde0ff */
[----:B------:R-:W-:Y:S01]  /*9c70*/  ISETP.GE.AND P1, PT, R9, UR4, PT ;  /* 0x0000000409007c0c */ /* 0x000fe2000bf26270 */
[----:B------:R-:W-:Y:S01]  /*9c80*/  ULDC UR4, c[0x0][0x248] ;  /* 0x0000920000047ab9 */ /* 0x000fe20000000800 */
[----:B------:R-:W-:Y:S01]  /*9c90*/  ISETP.LT.AND P4, PT, R8, UR6, !P4 ;  /* 0x0000000608007c0c */ /* 0x000fe2000e781270 */
[----:B------:R-:W-:Y:S01]  /*9ca0*/  IMAD.X R27, R32, 0x1, R2, P6 ;  /* 0x00000001201b7824 */ /* 0x000fe200030e0602 */
[----:B-1----:R-:W-:Y:S01]  /*9cb0*/  PRMT R33, R20, 0x7771, RZ ;  /* 0x0000777114217816 */ /* 0x002fe200000000ff */
[----:B------:R-:W-:Y:S01]  /*9cc0*/  VIADD R28, R29, UR4 ;  /* 0x000000041d1c7c36 */ /* 0x000fe20008000000 */
[----:B------:R-:W-:Y:S01]  /*9cd0*/  ULDC UR4, c[0x0][0x22c] ;  /* 0x00008b0000047ab9 */ /* 0x000fe20000000800 */
[----:B------:R-:W-:Y:S01]  /*9ce0*/  VIADD R9, R7, 0x24 ;  /* 0x0000002407097836 */ /* 0x000fe20000000000 */
[----:B------:R-:W-:Y:S01]  /*9cf0*/  ULDC UR6, c[0x0][0x228] ;  /* 0x00008a0000067ab9 */ /* 0x000fe20000000800 */
[----:B------:R0:W-:Y:S01]  /*9d00*/  @P3 STG.E.U8 desc[UR14][R10.64], R33 ;  /* 0x000000210a003986 */ /* 0x0001e2000c10110e */
[----:B------:R-:W-:-:S02]  /*9d10*/  IADD3 R24, P3, R29, R4, RZ ;  /* 0x000000041d187210 */ /* 0x000fc40007f7e0ff */
[----:B------:R-:W-:Y:S01]  /*9d20*/  SHF.R.S32.HI R30, RZ, 0x1f, R28 ;  /* 0x0000001fff1e7819 */ /* 0x000fe2000001141c */
[----:B------:R1:W-:Y:S01]  /*9d30*/  @P5 STG.E.U8 desc[UR14][R26.64], R31 ;  /* 0x0000001f1a005986 */ /* 0x0003e2000c10110e */
[----:B------:R-:W-:Y:S01]  /*9d40*/  ISETP.LT.AND P5, PT, R6, UR8, !P2 ;  /* 0x0000000806007c0c */ /* 0x000fe2000d7a1270 */
[----:B------:R-:W-:Y:S01]  /*9d50*/  IMAD.X R25, R32, 0x1, R5, P3 ;  /* 0x0000000120197824 */ /* 0x000fe200018e0605 */
[----:B------:R-:W-:Y:S01]  /*9d60*/  PRMT R29, R21, 0x7770, RZ ;  /* 0x00007770151d7816 */ /* 0x000fe200000000ff */
[----:B------:R-:W-:Y:S01]  /*9d70*/  ULDC UR8, c[0x0][0x228] ;  /* 0x00008a0000087ab9 */ /* 0x000fe20000000800 */
[----:B------:R-:W-:Y:S01]  /*9d80*/  ISETP.GE.AND P3, PT, R9, UR4, PT ;  /* 0x0000000409007c0c */ /* 0x000fe2000bf66270 */
[----:B------:R-:W-:Y:S01]  /*9d90*/  ULDC UR4, c[0x0][0x248] ;  /* 0x0000920000047ab9 */ /* 0x000fe20000000800 */
[----:B------:R-:W-:Y:S01]  /*9da0*/  VIADD R9, R7, 0x25 ;  /* 0x0000002507097836 */ /* 0x000fe20000000000 */
[----:B0-----:R-:W-:Y:S02]  /*9db0*/  IADD3 R10, P6, R28, R3, RZ ;  /* 0x000000031c0a7210 */ /* 0x001fe40007fde0ff */
[----:B-1----:R-:W-:-:S03]  /*9dc0*/  PRMT R31, R20, 0x7773, RZ ;  /* 0x00007773141f7816 */ /* 0x002fc600000000ff */
[----:B------:R-:W-:Y:S02]  /*9dd0*/  IMAD.X R11, R30, 0x1, R2, P6 ;  /* 0x000000011e0b7824 */ /* 0x000fe400030e0602 */
[----:B------:R-:W-:Y:S01]  /*9de0*/  VIADD R20, R28, UR4 ;  /* 0x000000041c147c36 */ /* 0x000fe20008000000 */
[----:B------:R-:W-:Y:S01]  /*9df0*/  ULDC UR4, c[0x0][0x22c] ;  /* 0x00008b0000047ab9 */ /* 0x000fe20000000800 */
[----:B------:R0:W-:Y:S01]  /*9e00*/  @P4 STG.E.U8 desc[UR14][R24.64], R31 ;  /* 0x0000001f18004986 */ /* 0x0001e2000c10110e */
[----:B------:R-:W-:Y:S01]  /*9e10*/  ISETP.LT.AND P4, PT, R8, UR6, !P2 ;  /* 0x0000000608007c0c */ /* 0x000fe2000d781270 */
[----:B------:R-:W-:Y:S01]  /*9e20*/  ULDC UR6, c[0x0][0x228] ;  /* 0x00008a0000067ab9 */ /* 0x000fe20000000800 */
        /* <DEDUP_REMOVED lines=8> */
[----:B------:R-:W-:Y:S01]  /*9eb0*/  VIADD R9, R7, 0x26 ;  /* 0x0000002607097836 */ /* 0x000fe20000000000 */
[CC--:B0-----:R-:W-:Y:S01]  /*9ec0*/  IADD3 R24, P6, R20.reuse, R3.reuse, RZ ;  /* 0x0000000314187210 */ /* 0x0c1fe20007fde0ff */
[----:B------:R-:W-:Y:S01]  /*9ed0*/  VIADD R28, R20, UR4 ;  /* 0x00000004141c7c36 */ /* 0x000fe20008000000 */
[C---:B------:R-:W-:Y:S01]  /*9ee0*/  PRMT R31, R21.reuse, 0x7771, RZ ;  /* 0x00007771151f7816 */ /* 0x040fe200000000ff */
[----:B------:R-:W-:Y:S01]  /*9ef0*/  ULDC UR4, c[0x0][0x22c] ;  /* 0x00008b0000047ab9 */ /* 0x000fe20000000800 */
        /* <DEDUP_REMOVED lines=81> */
[----:B----4-:R-:W-:Y:S01]  /*a410*/  PRMT R29, R16, 0x7770, RZ ;  /* 0x00007770101d7816 */ /* 0x010fe200000000ff */
        /* <DEDUP_REMOVED lines=76> */
[----:B------:R-:W-:Y:S01]  /*a8e0*/  ISETP.LT.AND P3, PT, R8, UR6, !P3 ;  /* 0x0000000608007c0c */ /* 0x000fe2000df61270 */
[----:B0-----:R-:W-:Y:S01]  /*a8f0*/  VIADD R22, R24, UR4 ;  /* 0x0000000418167c36 */ /* 0x001fe20008000000 */
[----:B------:R-:W-:Y:S01]  /*a900*/  PRMT R23, R18, 0x7770, RZ ;  /* 0x0000777012177816 */ /* 0x000fe200000000ff */
[----:B------:R-:W-:Y:S01]  /*a910*/  VIADD R9, R7, 0x2f ;  /* 0x0000002f07097836 */ /* 0x000fe20000000000 */
[----:B------:R-:W-:Y:S01]  /*a920*/  ULDC UR4, c[0x0][0x22c] ;  /* 0x00008b0000047ab9 */ /* 0x000fe20000000800 */
[----:B-1----:R-:W-:Y:S01]  /*a930*/  PRMT R25, R17, 0x7773, RZ ;  /* 0x0000777311197816 */ /* 0x002fe200000000ff */
[----:B------:R-:W-:Y:S01]  /*a940*/  IMAD.X R17, R26, 0x1, R2, P6 ;  /* 0x000000011a117824 */ /* 0x000fe200030e0602 */
[----:B------:R-:W-:Y:S01]  /*a950*/  PRMT R27, R18, 0x7771, RZ ;  /* 0x00007771121b7816 */ /* 0x000fe200000000ff */
[----:B------:R-:W-:-:S02]  /*a960*/  ULDC UR6, c[0x0][0x228] ;  /* 0x00008a0000067ab9 */ /* 0x000fc40000000800 */
[----:B------:R0:W-:Y:S01]  /*a970*/  @P4 STG.E.U8 desc[UR14][R10.64], R25 ;  /* 0x000000190a004986 */ /* 0x0001e2000c10110e */
[-C--:B------:R-:W-:Y:S02]  /*a980*/  IADD3 R20, P4, R24, R4.reuse, RZ ;  /* 0x0000000418147210 */ /* 0x080fe40007f9e0ff */
[----:B------:R-:W-:Y:S01]  /*a990*/  SHF.R.S32.HI R24, RZ, 0x1f, R22 ;  /* 0x0000001fff187819 */ /* 0x000fe20000011416 */
[----:B------:R1:W-:Y:S01]  /*a9a0*/  @P5 STG.E.U8 desc[UR14][R16.64], R23 ;  /* 0x0000001710005986 */ /* 0x0003e2000c10110e */
[----:B------:R-:W-:Y:S01]  /*a9b0*/  ISETP.LT.AND P5, PT, R6, UR8, !P1 ;  /* 0x0000000806007c0c */ /* 0x000fe2000cfa1270 */
[----:B------:R-:W-:Y:S01]  /*a9c0*/  IMAD.X R21, R26, 0x1, R5, P4 ;  /* 0x000000011a157824 */ /* 0x000fe200020e0605 */
[----:B------:R-:W-:Y:S01]  /*a9d0*/  ISETP.GE.AND P4, PT, R9, UR4, PT ;  /* 0x0000000409007c0c */ /* 0x000fe2000bf86270 */
[----:B------:R-:W-:Y:S01]  /*a9e0*/  ULDC UR4, c[0x0][0x248] ;  /* 0x0000920000047ab9 */ /* 0x000fe20000000800 */
[----:B------:R-:W-:Y:S01]  /*a9f0*/  ULDC UR8, c[0x0][0x228] ;  /* 0x00008a0000087ab9 */ /* 0x000fe20000000800 */
[----:B------:R-:W-:Y:S01]  /*aa00*/  ISETP.LT.AND P1, PT, R8, UR6, !P1 ;  /* 0x0000000608007c0c */ /* 0x000fe2000cf21270 */
[----:B------:R2:W-:Y:S01]  /*aa10*/  @P3 STG.E.U8 desc[UR14][R20.64], R27 ;  /* 0x0000001b14003986 */ /* 0x0005e2000c10110e */
[----:B0-----:R-:W-:Y:S01]  /*aa20*/  IADD3 R10, P6, R22, R3, RZ ;  /* 0x00000003160a7210 */ /* 0x001fe20007fde0ff */
[----:B------:R-:W-:Y:S01]  /*aa30*/  VIADD R9, R7, 0x30 ;  /* 0x0000003007097836 */ /* 0x000fe20000000000 */
[----:B------:R-:W-:Y:S01]  /*aa40*/  PRMT R25, R18, 0x7772, RZ ;  /* 0x0000777212197816 */ /* 0x000fe200000000ff */
[----:B------:R-:W-:Y:S01]  /*aa50*/  ULDC UR6, c[0x0][0x228] ;  /* 0x00008a0000067ab9 */ /* 0x000fe20000000800 */
[----:B-1----:R-:W-:Y:S01]  /*aa60*/  VIADD R23, R22, UR4 ;  /* 0x0000000416177c36 */ /* 0x002fe20008000000 */
[----:B------:R-:W-:Y:S01]  /*aa70*/  ISETP.LT.AND P3, PT, R6, UR8, !P2 ;  /* 0x0000000806007c0c */ /* 0x000fe2000d761270 */
[----:B------:R-:W-:Y:S01]  /*aa80*/  IMAD.X R11, R24, 0x1, R2, P6 ;  /* 0x00000001180b7824 */ /* 0x000fe200030e0602 */
[----:B------:R-:W-:Y:S01]  /*aa90*/  ULDC UR4, c[0x0][0x22c] ;  /* 0x00008b0000047ab9 */ /* 0x000fe20000000800 */
[----:B------:R-:W-:Y:S01]  /*aaa0*/  ULDC UR8, c[0x0][0x228] ;  /* 0x00008a0000087ab9 */ /* 0x000fe20000000800 */
[----:B------:R-:W-:Y:S01]  /*aab0*/  ISETP.LT.AND P2, PT, R8, UR6, !P2 ;  /* 0x0000000608007c0c */ /* 0x000fe2000d741270 */
[----:B------:R-:W-:Y:S01]  /*aac0*/  ULDC UR6, c[0x0][0x22c] ;  /* 0x00008b0000067ab9 */ /* 0x000fe20000000800 */
[----:B------:R0:W-:Y:S01]  /*aad0*/  @P5 STG.E.U8 desc[UR14][R10.64], R25 ;  /* 0x000000190a005986 */ /* 0x0001e2000c10110e */
[----:B------:R-:W-:-:S02]  /*aae0*/  IADD3 R16, P5, R22, R4, RZ ;  /* 0x0000000416107210 */ /* 0x000fc40007fbe0ff */
[----:B------:R-:W-:Y:S02]  /*aaf0*/  SHF.R.S32.HI R22, RZ, 0x1f, R23 ;  /* 0x0000001fff167819 */ /* 0x000fe40000011417 */
[----:B--2---:R-:W-:Y:S01]  /*ab00*/  IADD3 R20, P6, R23, R3, RZ ;  /* 0x0000000317147210 */ /* 0x004fe20007fde0ff */
[----:B------:R-:W-:Y:S01]  /*ab10*/  IMAD.X R17, R24, 0x1, R5, P5 ;  /* 0x0000000118117824 */ /* 0x000fe200028e0605 */
[----:B------:R-:W-:Y:S02]  /*ab20*/  PRMT R27, R18, 0x7773, RZ ;  /* 0x00007773121b7816 */ /* 0x000fe400000000ff */
[----:B------:R-:W-:Y:S01]  /*ab30*/  ISETP.GE.AND P5, PT, R9, UR4, PT ;  /* 0x0000000409007c0c */ /* 0x000fe2000bfa6270 */
[----:B------:R-:W-:Y:S01]  /*ab40*/  IMAD.X R21, R22, 0x1, R2, P6 ;  /* 0x0000000116157824 */ /* 0x000fe200030e0602 */
[----:B------:R-:W-:Y:S01]  /*ab50*/  ULDC UR4, c[0x0][0x248] ;  /* 0x0000920000047ab9 */ /* 0x000fe20000000800 */
[----:B0-----:R-:W-:Y:S01]  /*ab60*/  PRMT R25, R19, 0x7770, RZ ;  /* 0x0000777013197816 */ /* 0x001fe200000000ff */
[----:B------:R-:W-:Y:S01]  /*ab70*/  VIADD R18, R23, UR4 ;  /* 0x0000000417127c36 */ /* 0x000fe20008000000 */
[----:B------:R0:W-:Y:S01]  /*ab80*/  @P1 STG.E.U8 desc[UR14][R16.64], R27 ;  /* 0x0000001b10001986 */ /* 0x0001e2000c10110e */
[----:B------:R-:W-:Y:S01]  /*ab90*/  ISETP.LT.AND P1, PT, R6, UR8, !P4 ;  /* 0x0000000806007c0c */ /* 0x000fe2000e721270 */
[----:B------:R-:W-:Y:S01]  /*aba0*/  VIADD R9, R7, 0x31 ;  /* 0x0000003107097836 */ /* 0x000fe20000000000 */
[----:B------:R-:W-:Y:S01]  /*abb0*/  ULDC UR4, c[0x0][0x22c] ;  /* 0x00008b0000047ab9 */ /* 0x000fe20000000800 */
[----:B------:R1:W-:Y:S01]  /*abc0*/  @P3 STG.E.U8 desc[UR14][R20.64], R25 ;  /* 0x0000001914003986 */ /* 0x0003e2000c10110e */
[----:B------:R-:W-:Y:S01]  /*abd0*/  IADD3 R10, P3, R23, R4, RZ ;  /* 0x00000004170a7210 */ /* 0x000fe20007f7e0ff */
[----:B------:R-:W-:Y:S01]  /*abe0*/  ULDC UR8, c[0x0][0x228] ;  /* 0x00008a0000087ab9 */ /* 0x000fe20000000800 */
[----:B------:R-:W-:-:S02]  /*abf0*/  SHF.R.S32.HI R24, RZ, 0x1f, R18 ;  /* 0x0000001fff187819 */ /* 0x000fc40000011412 */
[----:B------:R-:W-:Y:S01]  /*ac00*/  PRMT R23, R19, 0x7772, RZ ;  /* 0x0000777213177816 */ /* 0x000fe200000000ff */
[----:B------:R-:W-:Y:S01]  /*ac10*/  IMAD.X R11, R22, 0x1, R5, P3 ;  /* 0x00000001160b7824 */ /* 0x000fe200018e0605 */
[----:B------:R-:W-:Y:S01]  /*ac20*/  ISETP.GE.AND P3, PT, R9, UR4, PT ;  /* 0x0000000409007c0c */ /* 0x000fe2000bf66270 */
[----:B------:R-:W-:Y:S01]  /*ac30*/  ULDC UR4, c[0x0][0x248] ;  /* 0x0000920000047ab9 */ /* 0x000fe20000000800 */
[C---:B0-----:R-:W-:Y:S01]  /*ac40*/  IADD3 R16, P6, R18.reuse, R3, RZ ;  /* 0x0000000312107210 */ /* 0x041fe20007fde0ff */
[----:B------:R-:W-:Y:S01]  /*ac50*/  VIADD R22, R18, UR4 ;  /* 0x0000000412167c36 */ /* 0x000fe20008000000 */
[----:B------:R-:W-:Y:S01]  /*ac60*/  ISETP.LT.AND P4, PT, R8, UR8, !P4 ;  /* 0x0000000808007c0c */ /* 0x000fe2000e781270 */
[----:B------:R-:W-:Y:S01]  /*ac70*/  VIADD R9, R7, 0x32 ;  /* 0x0000003207097836 */ /* 0x000fe20000000000 */
[C---:B-1----:R-:W-:Y:S01]  /*ac80*/  PRMT R25, R19.reuse, 0x7771, RZ ;  /* 0x0000777113197816 */ /* 0x042fe200000000ff */
[----:B------:R-:W-:Y:S01]  /*ac90*/  IMAD.X R17, R24, 0x1, R2, P6 ;  /* 0x0000000118117824 */ /* 0x000fe200030e0602 */
[----:B------:R-:W-:Y:S01]  /*aca0*/  ISETP.LT.AND P6, PT, R6, UR10, !P5 ;  /* 0x0000000a06007c0c */ /* 0x000fe2000efc1270 */
[----:B------:R-:W-:Y:S01]  /*acb0*/  ULDC UR4, c[0x0][0x22c] ;  /* 0x00008b0000047ab9 */ /* 0x000fe20000000800 */
[----:B------:R-:W-:Y:S01]  /*acc0*/  PRMT R19, R19, 0x7773, RZ ;  /* 0x0000777313137816 */ /* 0x000fe200000000ff */
[----:B------:R0:W-:Y:S01]  /*acd0*/  @P2 STG.E.U8 desc[UR14][R10.64], R25 ;  /* 0x000000190a002986 */ /* 0x0001e2000c10110e */
[----:B------:R-:W-:Y:S01]  /*ace0*/  ISETP.GE.AND P2, PT, R9, UR6, PT ;  /* 0x0000000609007c0c */ /* 0x000fe2000bf46270 */
[----:B------:R-:W-:Y:S01]  /*acf0*/  VIADD R9, R7, 0x33 ;  /* 0x0000003307097836 */ /* 0x000fe20000000000 */
[----:B------:R-:W-:Y:S01]  /*ad00*/  ULDC UR6, c[0x0][0x228] ;  /* 0x00008a0000067ab9 */ /* 0x000fe20000000800 */
[----:B------:R1:W-:Y:S01]  /*ad10*/  @P1 STG.E.U8 desc[UR14][R16.64], R23 ;  /* 0x0000001710001986 */ /* 0x0003e2000c10110e */
[----:B------:R-:W-:Y:S01]  /*ad20*/  IADD3 R20, P1, R18, R4, RZ ;  /* 0x0000000412147210 */ /* 0x000fe20007f3e0ff */
[----:B------:R-:W-:Y:S01]  /*ad30*/  ULDC UR8, c[0x0][0x228] ;  /* 0x00008a0000087ab9 */ /* 0x000fe20000000800 */
[----:B-----5:R-:W-:-:S03]  /*ad40*/  PRMT R27, R15, 0x7770, RZ ;  /* 0x000077700f1b7816 */ /* 0x020fc600000000ff */
[----:B------:R-:W-:Y:S01]  /*ad50*/  IMAD.X R21, R24, 0x1, R5, P1 ;  /* 0x0000000118157824 */ /* 0x000fe200008e0605 */
[-C--:B0-----:R-:W-:Y:S02]  /*ad60*/  IADD3 R10, P1, R22, R3.reuse, RZ ;  /* 0x00000003160a7210 */ /* 0x081fe40007f3e0ff */
[----:B------:R-:W-:Y:S02]  /*ad70*/  PRMT R25, R12, 0x7770, RZ ;  /* 0x000077700c197816 */ /* 0x000fe400000000ff */
[----:B------:R0:W-:Y:S01]  /*ad80*/  @P4 STG.E.U8 desc[UR14][R20.64], R19 ;  /* 0x0000001314004986 */ /* 0x0001e2000c10110e */
[----:B-1----:R-:W-:Y:S02]  /*ad90*/  SHF.R.S32.HI R17, RZ, 0x1f, R22 ;  /* 0x0000001fff117819 */ /* 0x002fe40000011416 */
[----:B------:R-:W-:Y:S01]  /*ada0*/  ISETP.LT.AND P4, PT, R8, UR6, !P5 ;  /* 0x0000000608007c0c */ /* 0x000fe2000ef81270 */
[----:B------:R-:W-:Y:S01]  /*adb0*/  ULDC UR6, c[0x0][0x228] ;  /* 0x00008a0000067ab9 */ /* 0x000fe20000000800 */
[----:B------:R-:W-:Y:S01]  /*adc0*/  ISETP.LT.AND P5, PT, R6, UR8, !P3 ;  /* 0x0000000806007c0c */ /* 0x000fe2000dfa1270 */
[----:B------:R-:W-:Y:S01]  /*add0*/  IMAD.X R11, R17, 0x1, R2, P1 ;  /* 0x00000001110b7824 */ /* 0x000fe200008e0602 */
[----:B------:R-:W-:Y:S01]  /*ade0*/  ISETP.GE.AND P1, PT, R9, UR4, PT ;  /* 0x0000000409007c0c */ /* 0x000fe2000bf26270 */
[----:B------:R-:W-:Y:S01]  /*adf0*/  ULDC UR4, c[0x0][0x248] ;  /* 0x0000920000047ab9 */ /* 0x000fe20000000800 */
[----:B------:R-:W-:Y:S01]  /*ae00*/  ISETP.LT.AND P3, PT, R8, UR6, !P3 ;  /* 0x0000000608007c0c */ /* 0x000fe2000df61270 */
[C---:B------:R-:W-:Y:S01]  /*ae10*/  VIADD R23, R22.reuse, UR4 ;  /* 0x0000000416177c36 */ /* 0x040fe20008000000 */
[----:B------:R1:W-:Y:S01]  /*ae20*/  @P6 STG.E.U8 desc[UR14][R10.64], R25 ;  /* 0x000000190a006986 */ /* 0x0003e2000c10110e */
[----:B------:R-:W-:Y:S01]  /*ae30*/  IADD3 R16, P6, R22, R4, RZ ;  /* 0x0000000416107210 */ /* 0x000fe20007fde0ff */
[----:B------:R-:W-:Y:S01]  /*ae40*/  VIADD R9, R7, 0x34 ;  /* 0x0000003407097836 */ /* 0x000fe20000000000 */
[----:B------:R-:W-:Y:S01]  /*ae50*/  ULDC UR4, c[0x0][0x22c] ;  /* 0x00008b0000047ab9 */ /* 0x000fe20000000800 */
[----:B0-----:R-:W-:Y:S01]  /*ae60*/  SHF.R.S32.HI R19, RZ, 0x1f, R23 ;  /* 0x0000001fff137819 */ /* 0x001fe20000011417 */
[----:B------:R-:W-:Y:S01]  /*ae70*/  ULDC UR6, c[0x0][0x228] ;  /* 0x00008a0000067ab9 */ /* 0x000fe20000000800 */
[----:B------:R-:W-:Y:S01]  /*ae80*/  IMAD.X R17, R17, 0x1, R5, P6 ;  /* 0x0000000111117824 */ /* 0x000fe200030e0605 */
[----:B------:R-:W-:Y:S01]  /*ae90*/  PRMT R21, R12, 0x7772, RZ ;  /* 0x000077720c157816 */ /* 0x000fe200000000ff */
[----:B------:R-:W-:Y:S01]  /*aea0*/  ULDC UR8, c[0x0][0x228] ;  /* 0x00008a0000087ab9 */ /* 0x000fe20000000800 */
[----:B-1----:R-:W-:-:S02]  /*aeb0*/  IADD3 R10, P6, R23, R3, RZ ;  /* 0x00000003170a7210 */ /* 0x002fc40007fde0ff */
[----:B------:R-:W-:-:S03]  /*aec0*/  PRMT R25, R12, 0x7771, RZ ;  /* 0x000077710c197816 */ /* 0x000fc600000000ff */
[----:B------:R-:W-:Y:S01]  /*aed0*/  IMAD.X R11, R19, 0x1, R2, P6 ;  /* 0x00000001130b7824 */ /* 0x000fe200030e0602 */
[----:B------:R-:W-:Y:S01]  /*aee0*/  IADD3 R18, P6, R23, R4, RZ ;  /* 0x0000000417127210 */ /* 0x000fe20007fde0ff */
[----:B------:R0:W-:Y:S01]  /*aef0*/  @P4 STG.E.U8 desc[UR14][R16.64], R25 ;  /* 0x0000001910004986 */ /* 0x0001e2000c10110e */
[----:B------:R-:W-:Y:S01]  /*af00*/  ISETP.GE.AND P4, PT, R9, UR4, PT ;  /* 0x0000000409007c0c */ /* 0x000fe2000bf86270 */
[----:B------:R-:W-:Y:S01]  /*af10*/  ULDC UR4, c[0x0][0x248] ;  /* 0x0000920000047ab9 */ /* 0x000fe20000000800 */
[----:B------:R-:W-:Y:S01]  /*af20*/  PRMT R9, R12, 0x7773, RZ ;  /* 0x000077730c097816 */ /* 0x000fe200000000ff */
[----:B------:R-:W-:Y:S01]  /*af30*/  IMAD.X R19, R19, 0x1, R5, P6 ;  /* 0x0000000113137824 */ /* 0x000fe200030e0605 */
[----:B------:R1:W-:Y:S01]  /*af40*/  @P5 STG.E.U8 desc[UR14][R10.64], R21 ;  /* 0x000000150a005986 */ /* 0x0003e2000c10110e */
[----:B------:R-:W-:Y:S01]  /*af50*/  VIADD R23, R23, UR4 ;  /* 0x0000000417177c36 */ /* 0x000fe20008000000 */
[----:B------:R-:W-:Y:S01]  /*af60*/  ISETP.LT.AND P5, PT, R6, UR6, !P2 ;  /* 0x0000000606007c0c */ /* 0x000fe2000d7a1270 */
[----:B------:R-:W-:Y:S01]  /*af70*/  ULDC UR4, c[0x0][0x248] ;  /* 0x0000920000047ab9 */ /* 0x000fe20000000800 */
[----:B------:R2:W-:Y:S01]  /*af80*/  @P3 STG.E.U8 desc[UR14][R18.64], R9 ;  /* 0x0000000912003986 */ /* 0x0005e2000c10110e */
[----:B------:R-:W-:Y:S01]  /*af90*/  ULDC UR6, c[0x0][0x228] ;  /* 0x00008a0000067ab9 */ /* 0x000fe20000000800 */
[----:B------:R-:W-:Y:S01]  /*afa0*/  SHF.R.S32.HI R20, RZ, 0x1f, R23 ;  /* 0x0000001fff147819 */ /* 0x000fe20000011417 */
[C---:B------:R-:W-:Y:S01]  /*afb0*/  VIADD R12, R23.reuse, UR4 ;  /* 0x00000004170c7c36 */ /* 0x040fe20008000000 */
[----:B0-----:R-:W-:Y:S01]  /*afc0*/  IADD3 R16, P3, R23, R3, RZ ;  /* 0x0000000317107210 */ /* 0x001fe20007f7e0ff */
[----:B------:R-:W-:Y:S01]  /*afd0*/  ULDC UR4, c[0x0][0x248] ;  /* 0x0000920000047ab9 */ /* 0x000fe20000000800 */
[----:B------:R-:W-:-:S02]  /*afe0*/  PRMT R25, R13, 0x7770, RZ ;  /* 0x000077700d197816 */ /* 0x000fc400000000ff */
[----:B------:R-:W-:Y:S01]  /*aff0*/  ISETP.LT.AND P2, PT, R8, UR6, !P2 ;  /* 0x0000000608007c0c */ /* 0x000fe2000d741270 */
[----:B------:R-:W-:Y:S01]  /*b000*/  IMAD.X R17, R20, 0x1, R2, P3 ;  /* 0x0000000114117824 */ /* 0x000fe200018e0602 */
[----:B------:R-:W-:Y:S01]  /*b010*/  ISETP.LT.AND P6, PT, R6, UR8, !P1 ;  /* 0x0000000806007c0c */ /* 0x000fe2000cfc1270 */
[----:B------:R-:W-:Y:S01]  /*b020*/  ULDC UR6, c[0x0][0x228] ;  /* 0x00008a0000067ab9 */ /* 0x000fe20000000800 */
[-C--:B-1----:R-:W-:Y:S01]  /*b030*/  IADD3 R10, P3, R23, R4.reuse, RZ ;  /* 0x00000004170a7210 */ /* 0x082fe20007f7e0ff */
[----:B------:R-:W-:Y:S01]  /*b040*/  ULDC UR8, c[0x0][0x228] ;  /* 0x00008a0000087ab9 */ /* 0x000fe20000000800 */
[----:B------:R0:W-:Y:S01]  /*b050*/  @P5 STG.E.U8 desc[UR14][R16.64], R25 ;  /* 0x0000001910005986 */ /* 0x0001e2000c10110e */
[----:B------:R-:W-:Y:S01]  /*b060*/  SHF.R.S32.HI R22, RZ, 0x1f, R12 ;  /* 0x0000001fff167819 */ /* 0x000fe2000001140c */
[----:B--2---:R-:W-:Y:S01]  /*b070*/  VIADD R9, R7, 0x35 ;  /* 0x0000003507097836 */ /* 0x004fe20000000000 */
[-C--:B------:R-:W-:Y:S01]  /*b080*/  IADD3 R18, P5, R12, R3.reuse, RZ ;  /* 0x000000030c127210 */ /* 0x080fe20007fbe0ff */
[--C-:B------:R-:W-:Y:S01]  /*b090*/  IMAD.X R11, R20, 0x1, R5.reuse, P3 ;  /* 0x00000001140b7824 */ /* 0x100fe200018e0605 */
[C---:B------:R-:W-:Y:S01]  /*b0a0*/  PRMT R23, R13.reuse, 0x7771, RZ ;  /* 0x000077710d177816 */ /* 0x040fe200000000ff */
[----:B------:R-:W-:Y:S01]  /*b0b0*/  VIADD R20, R12, UR4 ;  /* 0x000000040c147c36 */ /* 0x000fe20008000000 */
[----:B------:R-:W-:Y:S01]  /*b0c0*/  PRMT R21, R13, 0x7772, RZ ;  /* 0x000077720d157816 */ /* 0x000fe200000000ff */
[----:B------:R-:W-:Y:S01]  /*b0d0*/  IMAD.X R19, R22, 0x1, R2, P5 ;  /* 0x0000000116137824 */ /* 0x000fe200028e0602 */
[----:B------:R-:W-:Y:S01]  /*b0e0*/  ISETP.LT.AND P1, PT, R8, UR6, !P1 ;  /* 0x0000000608007c0c */ /* 0x000fe2000cf21270 */
[----:B------:R1:W-:Y:S01]  /*b0f0*/  @P2 STG.E.U8 desc[UR14][R10.64], R23 ;  /* 0x000000170a002986 */ /* 0x0003e2000c10110e */
[----:B------:R-:W-:Y:S01]  /*b100*/  ISETP.LT.AND P5, PT, R6, UR8, !P4 ;  /* 0x0000000806007c0c */ /* 0x000fe2000e7a1270 */
[----:B------:R-:W-:Y:S01]  /*b110*/  ULDC UR4, c[0x0][0x248] ;  /* 0x0000920000047ab9 */ /* 0x000fe20000000800 */
[-C--:B0-----:R-:W-:Y:S01]  /*b120*/  IADD3 R16, P2, R12, R4.reuse, RZ ;  /* 0x000000040c107210 */ /* 0x081fe20007f5e0ff */
[----:B------:R0:W-:Y:S01]  /*b130*/  @P6 STG.E.U8 desc[UR14][R18.64], R21 ;  /* 0x0000001512006986 */ /* 0x0001e2000c10110e */
[----:B------:R-:W-:Y:S01]  /*b140*/  SHF.R.S32.HI R24, RZ, 0x1f, R20 ;  /* 0x0000001fff187819 */ /* 0x000fe20000011414 */
[----:B------:R-:W-:Y:S01]  /*b150*/  ULDC UR6, c[0x0][0x228] ;  /* 0x00008a0000067ab9 */ /* 0x000fe20000000800 */
[----:B------:R-:W-:Y:S01]  /*b160*/  ISETP.GE.AND P3, PT, R9, UR25, PT ;  /* 0x0000001909007c0c */ /* 0x000fe2000bf66270 */
[----:B------:R-:W-:Y:S01]  /*b170*/  VIADD R9, R7, 0x36 ;  /* 0x0000003607097836 */ /* 0x000fe20000000000 */
[----:B------:R-:W-:Y:S01]  /*b180*/  ISETP.LT.AND P4, PT, R8, UR6, !P4 ;  /* 0x0000000608007c0c */ /* 0x000fe2000e781270 */
[--C-:B------:R-:W-:Y:S01]  /*b190*/  IMAD.X R17, R22, 0x1, R5.reuse, P2 ;  /* 0x0000000116117824 */ /* 0x100fe200010e0605 */
[----:B------:R-:W-:Y:S01]  /*b1a0*/  ULDC UR6, c[0x0][0x228] ;  /* 0x00008a0000067ab9 */ /* 0x000fe20000000800 */
[----:B-1----:R-:W-:Y:S01]  /*b1b0*/  IADD3 R10, P6, R20, R3, RZ ;  /* 0x00000003140a7210 */ /* 0x002fe20007fde0ff */
[----:B------:R-:W-:Y:S01]  /*b1c0*/  ULDC UR8, c[0x0][0x228] ;  /* 0x00008a0000087ab9 */ /* 0x000fe20000000800 */
[----:B------:R-:W-:Y:S01]  /*b1d0*/  ISETP.GE.AND P2, PT, R9, UR23, PT ;  /* 0x0000001709007c0c */ /* 0x000fe2000bf46270 */
[----:B------:R-:W-:Y:S01]  /*b1e0*/  VIADD R9, R7, 0x37 ;  /* 0x0000003707097836 */ /* 0x000fe20000000000 */
[----:B0-----:R-:W-:Y:S01]  /*b1f0*/  PRMT R21, R13, 0x7773, RZ ;  /* 0x000077730d157816 */ /* 0x001fe200000000ff */
[----:B------:R-:W-:Y:S01]  /*b200*/  IMAD.X R11, R24, 0x1, R2, P6 ;  /* 0x00000001180b7824 */ /* 0x000fe200030e0602 */
[----:B------:R-:W-:Y:S01]  /*b210*/  PRMT R19, R14, 0x7770, RZ ;  /* 0x000077700e137816 */ /* 0x000fe200000000ff */
[C---:B------:R-:W-:Y:S01]  /*b220*/  VIADD R18, R20.reuse, UR4 ;  /* 0x0000000414127c36 */ /* 0x040fe20008000000 */
[----:B------:R-:W-:Y:S01]  /*b230*/  IADD3 R12, P6, R20, R4, RZ ;  /* 0x00000004140c7210 */ /* 0x000fe20007fde0ff */
[----:B------:R0:W-:Y:S01]  /*b240*/  @P1 STG.E.U8 desc[UR14][R16.64], R21 ;  /* 0x0000001510001986 */ /* 0x0001e2000c10110e */
[----:B------:R-:W-:Y:S01]  /*b250*/  ISETP.GE.AND P1, PT, R9, UR21, PT ;  /* 0x0000001509007c0c */ /* 0x000fe2000bf26270 */
[----:B------:R-:W-:Y:S01]  /*b260*/  VIADD R9, R7, 0x38 ;  /* 0x0000003807097836 */ /* 0x000fe20000000000 */
[----:B------:R-:W-:Y:S01]  /*b270*/  ULDC UR4, c[0x0][0x228] ;  /* 0x00008a0000047ab9 */ /* 0x000fe20000000800 */
[----:B------:R1:W-:Y:S01]  /*b280*/  @P5 STG.E.U8 desc[UR14][R10.64], R19 ;  /* 0x000000130a005986 */ /* 0x0003e2000c10110e */
[----:B------:R-:W-:Y:S01]  /*b290*/  IMAD.X R13, R24, 0x1, R5, P6 ;  /* 0x00000001180d7824 */ /* 0x000fe200030e0605 */
[----:B------:R-:W-:Y:S01]  /*b2a0*/  ISETP.LT.AND P5, PT, R6, UR6, !P3 ;  /* 0x0000000606007c0c */ /* 0x000fe2000dfa1270 */
[----:B------:R-:W-:Y:S01]  /*b2b0*/  ULDC UR6, c[0x0][0x228] ;  /* 0x00008a0000067ab9 */ /* 0x000fe20000000800 */
[----:B------:R-:W-:Y:S01]  /*b2c0*/  ISETP.LT.AND P3, PT, R8, UR4, !P3 ;  /* 0x0000000408007c0c */ /* 0x000fe2000df61270 */
[----:B------:R-:W-:Y:S01]  /*b2d0*/  ULDC UR4, c[0x0][0x248] ;  /* 0x0000920000047ab9 */ /* 0x000fe20000000800 */
[----:B------:R-:W-:-:S02]  /*b2e0*/  PRMT R25, R14, 0x7772, RZ ;  /* 0x000077720e197816 */ /* 0x000fc400000000ff */
[----:B0-----:R-:W-:Y:S02]  /*b2f0*/  SHF.R.S32.HI R16, RZ, 0x1f, R18 ;  /* 0x0000001fff107819 */ /* 0x001fe40000011412 */
[----:B------:R-:W-:Y:S02]  /*b300*/  PRMT R17, R14, 0x7771, RZ ;  /* 0x000077710e117816 */ /* 0x000fe400000000ff */
[----:B-1----:R-:W-:Y:S02]  /*b310*/  IADD3 R10, P6, R18, R3, RZ ;  /* 0x00000003120a7210 */ /* 0x002fe40007fde0ff */
[----:B------:R-:W-:Y:S01]  /*b320*/  PRMT R23, R14, 0x7773, RZ ;  /* 0x000077730e177816 */ /* 0x000fe200000000ff */
[----:B------:R0:W-:Y:S01]  /*b330*/  @P4 STG.E.U8 desc[UR14][R12.64], R17 ;  /* 0x000000110c004986 */ /* 0x0001e2000c10110e */
[----:B------:R-:W-:Y:S01]  /*b340*/  ISETP.GE.AND P4, PT, R9, UR19, PT ;  /* 0x0000001309007c0c */ /* 0x000fe2000bf86270 */
[----:B------:R-:W-:Y:S01]  /*b350*/  IMAD.X R11, R16, 0x1, R2, P6 ;  /* 0x00000001100b7824 */ /* 0x000fe200030e0602 */
[C---:B------:R-:W-:Y:S01]  /*b360*/  IADD3 R20, P6, R18.reuse, R4, RZ ;  /* 0x0000000412147210 */ /* 0x040fe20007fde0ff */
[----:B------:R-:W-:Y:S01]  /*b370*/  VIADD R9, R18, UR4 ;  /* 0x0000000412097c36 */ /* 0x000fe20008000000 */
[----:B------:R-:W-:-:S02]  /*b380*/  ULDC UR4, c[0x0][0x248] ;  /* 0x0000920000047ab9 */ /* 0x000fc40000000800 */
[----:B------:R1:W-:Y:S01]  /*b390*/  @P5 STG.E.U8 desc[UR14][R10.64], R25 ;  /* 0x000000190a005986 */ /* 0x0003e2000c10110e */
[----:B------:R-:W-:Y:S01]  /*b3a0*/  IMAD.X R21, R16, 0x1, R5, P6 ;  /* 0x0000000110157824 */ /* 0x000fe200030e0605 */
[----:B------:R-:W-:Y:S01]  /*b3b0*/  ISETP.LT.AND P5, PT, R6, UR6, !P2 ;  /* 0x0000000606007c0c */ /* 0x000fe2000d7a1270 */
[----:B------:R-:W-:Y:S01]  /*b3c0*/  ULDC UR6, c[0x0][0x228] ;  /* 0x00008a0000067ab9 */ /* 0x000fe20000000800 */
[----:B------:R-:W2:Y:S01]  /*b3d0*/  LDS.128 R16, [R0] ;  /* 0x0000000000107984 */ /* 0x000ea20000000c00 */
[----:B------:R-:W-:Y:S01]  /*b3e0*/  SHF.R.S32.HI R22, RZ, 0x1f, R9 ;  /* 0x0000001fff167819 */ /* 0x000fe20000011409 */
[C---:B------:R-:W-:Y:S01]  /*b3f0*/  VIADD R14, R9.reuse, UR4 ;  /* 0x00000004090e7c36 */ /* 0x040fe20008000000 */
[----:B------:R-:W-:Y:S01]  /*b400*/  ISETP.LT.AND P2, PT, R8, UR6, !P2 ;  /* 0x0000000608007c0c */ /* 0x000fe2000d741270 */
[----:B------:R3:W-:Y:S01]  /*b410*/  @P3 STG.E.U8 desc[UR14][R20.64], R23 ;  /* 0x0000001714003986 */ /* 0x0007e2000c10110e */
[CC--:B0-----:R-:W-:Y:S01]  /*b420*/  IADD3 R12, P3, R9.reuse, R3.reuse, RZ ;  /* 0x00000003090c7210 */ /* 0x0c1fe20007f7e0ff */
[----:B------:R-:W-:Y:S01]  /*b430*/  ULDC UR4, c[0x0][0x248] ;  /* 0x0000920000047ab9 */ /* 0x000fe20000000800 */
[----:B------:R-:W-:Y:S01]  /*b440*/  ISETP.LT.AND P6, PT, R6, UR8, !P1 ;  /* 0x0000000806007c0c */ /* 0x000fe2000cfc1270 */
[----:B------:R-:W-:Y:S01]  /*b450*/  ULDC UR6, c[0x0][0x228] ;  /* 0x00008a0000067ab9 */ /* 0x000fe20000000800 */
[----:B------:R-:W-:Y:S01]  /*b460*/  SHF.R.S32.HI R24, RZ, 0x1f, R14 ;  /* 0x0000001fff187819 */ /* 0x000fe2000001140e */
[--C-:B------:R-:W-:Y:S01]  /*b470*/  IMAD.X R13, R22, 0x1, R2.reuse, P3 ;  /* 0x00000001160d7824 */ /* 0x100fe200018e0602 */
[-C--:B-1----:R-:W-:Y:S01]  /*b480*/  IADD3 R10, P3, R9, R4.reuse, RZ ;  /* 0x00000004090a7210 */ /* 0x082fe20007f7e0ff */
[C---:B------:R-:W-:Y:S01]  /*b490*/  VIADD R9, R14.reuse, UR4 ;  /* 0x000000040e097c36 */ /* 0x040fe20008000000 */
[C---:B------:R-:W-:Y:S01]  /*b4a0*/  PRMT R25, R15.reuse, 0x7771, RZ ;  /* 0x000077710f197816 */ /* 0x040fe200000000ff */
[----:B------:R-:W-:Y:S01]  /*b4b0*/  ULDC UR8, c[0x0][0x228] ;  /* 0x00008a0000087ab9 */ /* 0x000fe20000000800 */
[----:B------:R0:W-:Y:S01]  /*b4c0*/  @P5 STG.E.U8 desc[UR14][R12.64], R27 ;  /* 0x0000001b0c005986 */ /* 0x0001e2000c10110e */
[-C--:B---3--:R-:W-:Y:S01]  /*b4d0*/  IADD3 R20, P5, R14, R3.reuse, RZ ;  /* 0x000000030e147210 */ /* 0x088fe20007fbe0ff */
[----:B------:R-:W-:Y:S01]  /*b4e0*/  IMAD.X R11, R22, 0x1, R5, P3 ;  /* 0x00000001160b7824 */ /* 0x000fe200018e0605 */
[----:B------:R-:W-:Y:S01]  /*b4f0*/  PRMT R23, R15, 0x7772, RZ ;  /* 0x000077720f177816 */ /* 0x000fe200000000ff */
[C---:B------:R-:W-:Y:S01]  /*b500*/  VIADD R0, R7.reuse, 0x39 ;  /* 0x0000003907007836 */ /* 0x040fe20000000000 */
[----:B------:R-:W-:Y:S01]  /*b510*/  ISETP.LT.AND P1, PT, R8, UR6, !P1 ;  /* 0x0000000608007c0c */ /* 0x000fe2000cf21270 */
[--C-:B------:R-:W-:Y:S01]  /*b520*/  IMAD.X R21, R24, 0x1, R2.reuse, P5 ;  /* 0x0000000118157824 */ /* 0x100fe200028e0602 */
[----:B------:R1:W-:Y:S01]  /*b530*/  @P2 STG.E.U8 desc[UR14][R10.64], R25 ;  /* 0x000000190a002986 */ /* 0x0003e2000c10110e */
[----:B------:R-:W-:Y:S01]  /*b540*/  ISETP.LT.AND P5, PT, R6, UR8, !P4 ;  /* 0x0000000806007c0c */ /* 0x000fe2000e7a1270 */
[----:B------:R-:W-:Y:S01]  /*b550*/  ULDC UR4, c[0x0][0x248] ;  /* 0x0000920000047ab9 */ /* 0x000fe20000000800 */
[----:B------:R-:W-:Y:S01]  /*b560*/  SHF.R.S32.HI R22, RZ, 0x1f, R9 ;  /* 0x0000001fff167819 */ /* 0x000fe20000011409 */
[----:B------:R3:W-:Y:S01]  /*b570*/  @P6 STG.E.U8 desc[UR14][R20.64], R23 ;  /* 0x0000001714006986 */ /* 0x0007e2000c10110e */
[-C--:B0-----:R-:W-:Y:S01]  /*b580*/  IADD3 R12, P2, R14, R4.reuse, RZ ;  /* 0x000000040e0c7210 */ /* 0x081fe20007f5e0ff */
[----:B------:R-:W-:Y:S01]  /*b590*/  ULDC UR6, c[0x0][0x228] ;  /* 0x00008a0000067ab9 */ /* 0x000fe20000000800 */
[----:B------:R-:W-:Y:S01]  /*b5a0*/  ISETP.GE.AND P3, PT, R0, UR17, PT ;  /* 0x0000001100007c0c */ /* 0x000fe2000bf66270 */
[----:B------:R-:W-:Y:S01]  /*b5b0*/  VIADD R0, R7, 0x3a ;  /* 0x0000003a07007836 */ /* 0x000fe20000000000 */
[----:B------:R-:W-:Y:S01]  /*b5c0*/  ISETP.LT.AND P4, PT, R8, UR6, !P4 ;  /* 0x0000000608007c0c */ /* 0x000fe2000e781270 */
[----:B------:R-:W-:Y:S01]  /*b5d0*/  IMAD.X R13, R24, 0x1, R5, P2 ;  /* 0x00000001180d7824 */ /* 0x000fe200010e0605 */
[----:B------:R-:W-:Y:S01]  /*b5e0*/  ULDC UR6, c[0x0][0x228] ;  /* 0x00008a0000067ab9 */ /* 0x000fe20000000800 */
[----:B-1----:R-:W-:Y:S01]  /*b5f0*/  IADD3 R10, P6, R9, R3, RZ ;  /* 0x00000003090a7210 */ /* 0x002fe20007fde0ff */
[----:B------:R-:W-:Y:S01]  /*b600*/  ULDC UR8, c[0x0][0x228] ;  /* 0x00008a0000087ab9 */ /* 0x000fe20000000800 */
[----:B------:R-:W-:Y:S01]  /*b610*/  ISETP.GE.AND P2, PT, R0, UR13, PT ;  /* 0x0000000d00007c0c */ /* 0x000fe2000bf46270 */
[----:B------:R-:W-:Y:S01]  /*b620*/  VIADD R0, R7, 0x3b ;  /* 0x0000003b07007836 */ /* 0x000fe20000000000 */
[----:B---3--:R-:W-:Y:S01]  /*b630*/  PRMT R21, R15, 0x7773, RZ ;  /* 0x000077730f157816 */ /* 0x008fe200000000ff */
[----:B------:R-:W-:Y:S01]  /*b640*/  IMAD.X R11, R22, 0x1, R2, P6 ;  /* 0x00000001160b7824 */ /* 0x000fe200030e0602 */
[C---:B--2---:R-:W-:Y:S01]  /*b650*/  PRMT R23, R16.reuse, 0x7770, RZ ;  /* 0x0000777010177816 */ /* 0x044fe200000000ff */
[C---:B------:R-:W-:Y:S01]  /*b660*/  VIADD R20, R9.reuse, UR4 ;  /* 0x0000000409147c36 */ /* 0x040fe20008000000 */
[----:B------:R-:W-:Y:S01]  /*b670*/  IADD3 R14, P6, R9, R4, RZ ;  /* 0x00000004090e7210 */ /* 0x000fe20007fde0ff */
[----:B------:R0:W-:Y:S01]  /*b680*/  @P1 STG.E.U8 desc[UR14][R12.64], R21 ;  /* 0x000000150c001986 */ /* 0x0001e2000c10110e */
[----:B------:R-:W-:Y:S01]  /*b690*/  ULDC UR4, c[0x0][0x228] ;  /* 0x00008a0000047ab9 */ /* 0x000fe20000000800 */
[----:B------:R-:W-:-:S02]  /*b6a0*/  PRMT R9, R16, 0x7772, RZ ;  /* 0x0000777210097816 */ /* 0x000fc400000000ff */
[----:B------:R1:W-:Y:S01]  /*b6b0*/  @P5 STG.E.U8 desc[UR14][R10.64], R23 ;  /* 0x000000170a005986 */ /* 0x0003e2000c10110e */
[----:B------:R-:W-:Y:S01]  /*b6c0*/  IMAD.X R15, R22, 0x1, R5, P6 ;  /* 0x00000001160f7824 */ /* 0x000fe200030e0605 */
[----:B------:R-:W-:Y:S01]  /*b6d0*/  ISETP.LT.AND P5, PT, R6, UR6, !P3 ;  /* 0x0000000606007c0c */ /* 0x000fe2000dfa1270 */
[----:B------:R-:W-:Y:S01]  /*b6e0*/  ULDC UR6, c[0x0][0x228] ;  /* 0x00008a0000067ab9 */ /* 0x000fe20000000800 */
[----:B------:R-:W-:Y:S01]  /*b6f0*/  ISETP.LT.AND P3, PT, R8, UR4, !P3 ;  /* 0x0000000408007c0c */ /* 0x000fe2000df61270 */
[----:B------:R-:W-:Y:S01]  /*b700*/  ULDC UR4, c[0x0][0x248] ;  /* 0x0000920000047ab9 */ /* 0x000fe20000000800 */
[----:B------:R-:W-:Y:S01]  /*b710*/  ISETP.GE.AND P1, PT, R0, UR11, PT ;  /* 0x0000000b00007c0c */ /* 0x000fe2000bf26270 */
[----:B------:R-:W-:Y:S01]  /*b720*/  VIADD R0, R7, 0x3c ;  /* 0x0000003c07007836 */ /* 0x000fe20000000000 */
[----:B0-----:R-:W-:Y:S02]  /*b730*/  SHF.R.S32.HI R13, RZ, 0x1f, R20 ;  /* 0x0000001fff0d7819 */ /* 0x001fe40000011414 */
[----:B------:R-:W-:-:S02]  /*b740*/  PRMT R21, R16, 0x7773, RZ ;  /* 0x0000777310157816 */ /* 0x000fc400000000ff */
[-C--:B-1----:R-:W-:Y:S02]  /*b750*/  IADD3 R10, P6, R20, R3.reuse, RZ ;  /* 0x00000003140a7210 */ /* 0x082fe40007fde0ff */
[----:B------:R-:W-:Y:S02]  /*b760*/  PRMT R23, R16, 0x7771, RZ ;  /* 0x0000777110177816 */ /* 0x000fe400000000ff */
[----:B------:R-:W-:Y:S01]  /*b770*/  PRMT R25, R17, 0x7770, RZ ;  /* 0x0000777011197816 */ /* 0x000fe200000000ff */
[C---:B------:R-:W-:Y:S01]  /*b780*/  IMAD.X R11, R13.reuse, 0x1, R2, P6 ;  /* 0x000000010d0b7824 */ /* 0x040fe200030e0602 */
[CC--:B------:R-:W-:Y:S01]  /*b790*/  IADD3 R12, P6, R20.reuse, R4.reuse, RZ ;  /* 0x00000004140c7210 */ /* 0x0c0fe20007fde0ff */
[----:B------:R-:W-:Y:S01]  /*b7a0*/  VIADD R20, R20, UR4 ;  /* 0x0000000414147c36 */ /* 0x000fe20008000000 */
[----:B------:R0:W-:Y:S01]  /*b7b0*/  @P4 STG.E.U8 desc[UR14][R14.64], R23 ;  /* 0x000000170e004986 */ /* 0x0001e2000c10110e */
[----:B------:R-:W-:Y:S01]  /*b7c0*/  ULDC UR4, c[0x0][0x248] ;  /* 0x0000920000047ab9 */ /* 0x000fe20000000800 */
[----:B------:R-:W-:Y:S01]  /*b7d0*/  ISETP.GE.AND P4, PT, R0, UR9, PT ;  /* 0x0000000900007c0c */ /* 0x000fe2000bf86270 */
[----:B------:R-:W-:Y:S01]  /*b7e0*/  IMAD.X R13, R13, 0x1, R5, P6 ;  /* 0x000000010d0d7824 */ /* 0x000fe200030e0605 */
[----:B------:R1:W-:Y:S01]  /*b7f0*/  @P5 STG.E.U8 desc[UR14][R10.64], R9 ;  /* 0x000000090a005986 */ /* 0x0003e2000c10110e */
[C---:B------:R-:W-:Y:S01]  /*b800*/  ISETP.LT.AND P5, PT, R6.reuse, UR6, !P2 ;  /* 0x0000000606007c0c */ /* 0x040fe2000d7a1270 */
[----:B------:R-:W-:Y:S01]  /*b810*/  ULDC UR6, c[0x0][0x228] ;  /* 0x00008a0000067ab9 */ /* 0x000fe20000000800 */
[----:B------:R-:W-:Y:S01]  /*b820*/  SHF.R.S32.HI R16, RZ, 0x1f, R20 ;  /* 0x0000001fff107819 */ /* 0x000fe20000011414 */
[----:B------:R2:W-:Y:S01]  /*b830*/  @P3 STG.E.U8 desc[UR14][R12.64], R21 ;  /* 0x000000150c003986 */ /* 0x0005e2000c10110e */
[C---:B------:R-:W-:Y:S01]  /*b840*/  VIADD R0, R7.reuse, 0x3d ;  /* 0x0000003d07007836 */ /* 0x040fe20000000000 */
[----:B------:R-:W-:Y:S01]  /*b850*/  ISETP.LT.AND P6, PT, R6, UR8, !P1 ;  /* 0x0000000806007c0c */ /* 0x000fe2000cfc1270 */
[----:B------:R-:W-:Y:S01]  /*b860*/  ULDC UR8, c[0x0][0x228] ;  /* 0x00008a0000087ab9 */ /* 0x000fe20000000800 */
[C---:B0-----:R-:W-:Y:S01]  /*b870*/  IADD3 R14, P3, R20.reuse, R3, RZ ;  /* 0x00000003140e7210 */ /* 0x041fe20007f7e0ff */
[----:B------:R-:W-:Y:S01]  /*b880*/  VIADD R7, R7, 0x3e ;  /* 0x0000003e07077836 */ /* 0x000fe20000000000 */
[----:B------:R-:W-:Y:S01]  /*b890*/  PRMT R23, R17, 0x7771, RZ ;  /* 0x0000777111177816 */ /* 0x000fe200000000ff */
[----:B-1----:R-:W-:Y:S01]  /*b8a0*/  VIADD R9, R20, UR4 ;  /* 0x0000000414097c36 */ /* 0x002fe20008000000 */
[----:B------:R-:W-:Y:S01]  /*b8b0*/  ULDC UR4, c[0x0][0x248] ;  /* 0x0000920000047ab9 */ /* 0x000fe20000000800 */
[----:B------:R-:W-:Y:S01]  /*b8c0*/  IMAD.X R15, R16, 0x1, R2, P3 ;  /* 0x00000001100f7824 */ /* 0x000fe200018e0602 */
[----:B------:R-:W-:Y:S01]  /*b8d0*/  ISETP.LT.AND P3, PT, R8, UR6, !P2 ;  /* 0x0000000608007c0c */ /* 0x000fe2000d761270 */
[----:B------:R-:W-:Y:S01]  /*b8e0*/  ULDC UR6, c[0x0][0x228] ;  /* 0x00008a0000067ab9 */ /* 0x000fe20000000800 */
[----:B------:R-:W-:-:S02]  /*b8f0*/  IADD3 R10, P2, R20, R4, RZ ;  /* 0x00000004140a7210 */ /* 0x000fc40007f5e0ff */
[----:B------:R0:W-:Y:S01]  /*b900*/  @P5 STG.E.U8 desc[UR14][R14.64], R25 ;  /* 0x000000190e005986 */ /* 0x0001e2000c10110e */
[----:B------:R-:W-:Y:S02]  /*b910*/  SHF.R.S32.HI R20, RZ, 0x1f, R9 ;  /* 0x0000001fff147819 */ /* 0x000fe40000011409 */
[CC--:B--2---:R-:W-:Y:S01]  /*b920*/  IADD3 R12, P5, R9.reuse, R3.reuse, RZ ;  /* 0x00000003090c7210 */ /* 0x0c4fe20007fbe0ff */
[----:B------:R-:W-:Y:S01]  /*b930*/  IMAD.X R11, R16, 0x1, R5, P2 ;  /* 0x00000001100b7824 */ /* 0x000fe200010e0605 */
[----:B------:R-:W-:Y:S01]  /*b940*/  ISETP.GE.AND P2, PT, R0, UR7, PT ;  /* 0x0000000700007c0c */ /* 0x000fe2000bf46270 */
[----:B------:R-:W-:Y:S01]  /*b950*/  VIADD R0, R9, UR4 ;  /* 0x0000000409007c36 */ /* 0x000fe20008000000 */
[----:B------:R-:W-:Y:S01]  /*b960*/  PRMT R21, R17, 0x7772, RZ ;  /* 0x0000777211157816 */ /* 0x000fe200000000ff */
[----:B------:R-:W-:Y:S01]  /*b970*/  IMAD.X R13, R20, 0x1, R2, P5 ;  /* 0x00000001140d7824 */ /* 0x000fe200028e0602 */
[----:B------:R1:W-:Y:S01]  /*b980*/  @P3 STG.E.U8 desc[UR14][R10.64], R23 ;  /* 0x000000170a003986 */ /* 0x0003e2000c10110e */
[----:B------:R-:W-:Y:S01]  /*b990*/  ULDC UR7, c[0x0][0x228] ;  /* 0x00008a0000077ab9 */ /* 0x000fe20000000800 */
[----:B------:R-:W-:Y:S01]  /*b9a0*/  SHF.R.S32.HI R16, RZ, 0x1f, R0 ;  /* 0x0000001fff107819 */ /* 0x000fe20000011400 */
[----:B------:R-:W-:Y:S01]  /*b9b0*/  ULDC UR4, c[0x0][0x248] ;  /* 0x0000920000047ab9 */ /* 0x000fe20000000800 */
[----:B------:R-:W-:Y:S01]  /*b9c0*/  ISETP.LT.AND P1, PT, R8, UR6, !P1 ;  /* 0x0000000608007c0c */ /* 0x000fe2000cf21270 */
[----:B------:R2:W-:Y:S01]  /*b9d0*/  @P6 STG.E.U8 desc[UR14][R12.64], R21 ;  /* 0x000000150c006986 */ /* 0x0005e2000c10110e */
[----:B------:R-:W-:Y:S01]  /*b9e0*/  ISETP.LT.AND P5, PT, R6, UR7, !P4 ;  /* 0x0000000706007c0c */ /* 0x000fe2000e7a1270 */
[----:B------:R-:W-:Y:S01]  /*b9f0*/  ULDC UR6, c[0x0][0x228] ;  /* 0x00008a0000067ab9 */ /* 0x000fe20000000800 */
[----:B------:R-:W-:Y:S01]  /*ba00*/  ISETP.LT.AND P4, PT, R8, UR8, !P4 ;  /* 0x0000000808007c0c */ /* 0x000fe2000e781270 */
[----:B------:R-:W-:Y:S01]  /*ba10*/  ULDC UR7, c[0x0][0x228] ;  /* 0x00008a0000077ab9 */ /* 0x000fe20000000800 */
[----:B0-----:R-:W-:Y:S01]  /*ba20*/  IADD3 R14, P6, R9, R4, RZ ;  /* 0x00000004090e7210 */ /* 0x001fe20007fde0ff */
[----:B------:R-:W-:Y:S01]  /*ba30*/  ULDC UR8, c[0x0][0x228] ;  /* 0x00008a0000087ab9 */ /* 0x000fe20000000800 */
[----:B-1----:R-:W-:-:S02]  /*ba40*/  IADD3 R10, P3, R0, R3, RZ ;  /* 0x00000003000a7210 */ /* 0x002fc40007f7e0ff */
[----:B------:R-:W-:Y:S01]  /*ba50*/  PRMT R17, R17, 0x7773, RZ ;  /* 0x0000777311117816 */ /* 0x000fe200000000ff */
[--C-:B------:R-:W-:Y:S01]  /*ba60*/  IMAD.X R15, R20, 0x1, R5.reuse, P6 ;  /* 0x00000001140f7824 */ /* 0x100fe200030e0605 */
[----:B------:R-:W-:Y:S01]  /*ba70*/  ISETP.GE.AND P6, PT, R7, UR5, PT ;  /* 0x0000000507007c0c */ /* 0x000fe2000bfc6270 */
[----:B------:R-:W-:Y:S01]  /*ba80*/  IMAD.X R11, R16, 0x1, R2, P3 ;  /* 0x00000001100b7824 */ /* 0x000fe200018e0602 */
[C---:B--2---:R-:W-:Y:S01]  /*ba90*/  IADD3 R12, P3, R0.reuse, R4, RZ ;  /* 0x00000004000c7210 */ /* 0x044fe20007f7e0ff */
[----:B------:R-:W-:Y:S01]  /*baa0*/  VIADD R0, R0, UR4 ;  /* 0x0000000400007c36 */ /* 0x000fe20008000000 */
[C---:B------:R-:W-:Y:S01]  /*bab0*/  PRMT R9, R18.reuse, 0x7770, RZ ;  /* 0x0000777012097816 */ /* 0x040fe200000000ff */
[----:B------:R-:W-:Y:S01]  /*bac0*/  ULDC UR5, c[0x0][0x248] ;  /* 0x0000920000057ab9 */ /* 0x000fe20000000800 */
[----:B------:R-:W-:Y:S01]  /*bad0*/  PRMT R7, R18, 0x7771, RZ ;  /* 0x0000777112077816 */ /* 0x000fe200000000ff */
[----:B------:R-:W-:Y:S01]  /*bae0*/  IMAD.X R13, R16, 0x1, R5, P3 ;  /* 0x00000001100d7824 */ /* 0x000fe200018e0605 */
[----:B------:R0:W-:Y:S01]  /*baf0*/  @P1 STG.E.U8 desc[UR14][R14.64], R17 ;  /* 0x000000110e001986 */ /* 0x0001e2000c10110e */
[----:B------:R-:W-:Y:S01]  /*bb00*/  VIADD R16, R0, UR5 ;  /* 0x0000000500107c36 */ /* 0x000fe20008000000 */
[----:B------:R-:W-:Y:S01]  /*bb10*/  ULDC UR4, c[0x0][0x248] ;  /* 0x0000920000047ab9 */ /* 0x000fe20000000800 */
[----:B------:R-:W-:Y:S01]  /*bb20*/  ULDC UR5, c[0x0][0x228] ;  /* 0x00008a0000057ab9 */ /* 0x000fe20000000800 */
[----:B------:R1:W-:Y:S01]  /*bb30*/  @P5 STG.E.U8 desc[UR14][R10.64], R9 ;  /* 0x000000090a005986 */ /* 0x0003e2000c10110e */
[----:B------:R-:W-:-:S02]  /*bb40*/  ISETP.LT.AND P1, PT, R6, UR8, !P0 ;  /* 0x0000000806007c0c */ /* 0x000fc4000c721270 */
[----:B------:R-:W-:Y:S01]  /*bb50*/  ISETP.LT.AND P0, PT, R8, UR5, !P0 ;  /* 0x0000000508007c0c */ /* 0x000fe2000c701270 */
[----:B------:R2:W-:Y:S01]  /*bb60*/  @P4 STG.E.U8 desc[UR14][R12.64], R7 ;  /* 0x000000070c004986 */ /* 0x0005e2000c10110e */
[C---:B------:R-:W-:Y:S02]  /*bb70*/  PRMT R25, R18.reuse, 0x7772, RZ ;  /* 0x0000777212197816 */ /* 0x040fe400000000ff */
[----:B------:R-:W-:Y:S02]  /*bb80*/  PRMT R23, R18, 0x7773, RZ ;  /* 0x0000777312177816 */ /* 0x000fe400000000ff */
[-C--:B0-----:R-:W-:Y:S02]  /*bb90*/  IADD3 R14, P5, R16, R3.reuse, RZ ;  /* 0x00000003100e7210 */ /* 0x081fe40007fbe0ff */
[----:B-1----:R-:W-:Y:S02]  /*bba0*/  SHF.R.S32.HI R9, RZ, 0x1f, R0 ;  /* 0x0000001fff097819 */ /* 0x002fe40000011400 */
[----:B------:R-:W-:-:S02]  /*bbb0*/  IADD3 R10, P3, R0, R3, RZ ;  /* 0x00000003000a7210 */ /* 0x000fc40007f7e0ff */
[-C--:B--2---:R-:W-:Y:S01]  /*bbc0*/  IADD3 R12, P4, R0, R4.reuse, RZ ;  /* 0x00000004000c7210 */ /* 0x084fe20007f9e0ff */
[C---:B------:R-:W-:Y:S01]  /*bbd0*/  VIADD R0, R16.reuse, UR4 ;  /* 0x0000000410007c36 */ /* 0x040fe20008000000 */
[----:B------:R-:W-:Y:S01]  /*bbe0*/  SHF.R.S32.HI R7, RZ, 0x1f, R16 ;  /* 0x0000001fff077819 */ /* 0x000fe20000011410 */
[C-C-:B------:R-:W-:Y:S01]  /*bbf0*/  IMAD.X R11, R9.reuse, 0x1, R2.reuse, P3 ;  /* 0x00000001090b7824 */ /* 0x140fe200018e0602 */
[----:B------:R-:W-:Y:S01]  /*bc00*/  ULDC UR4, c[0x0][0x228] ;  /* 0x00008a0000047ab9 */ /* 0x000fe20000000800 */
[--C-:B------:R-:W-:Y:S01]  /*bc10*/  IMAD.X R13, R9, 0x1, R5.reuse, P4 ;  /* 0x00000001090d7824 */ /* 0x100fe200020e0605 */
[----:B------:R-:W-:Y:S01]  /*bc20*/  IADD3 R16, P4, R16, R4, RZ ;  /* 0x0000000410107210 */ /* 0x000fe20007f9e0ff */
[C---:B------:R-:W-:Y:S01]  /*bc30*/  IMAD.X R15, R7.reuse, 0x1, R2, P5 ;  /* 0x00000001070f7824 */ /* 0x040fe200028e0602 */
[----:B------:R-:W-:Y:S02]  /*bc40*/  SHF.R.S32.HI R9, RZ, 0x1f, R0 ;  /* 0x0000001fff097819 */ /* 0x000fe40000011400 */
[----:B------:R-:W-:Y:S01]  /*bc50*/  IADD3 R20, P3, R0, R3, RZ ;  /* 0x0000000300147210 */ /* 0x000fe20007f7e0ff */
[----:B------:R-:W-:Y:S01]  /*bc60*/  IMAD.X R17, R7, 0x1, R5, P4 ;  /* 0x0000000107117824 */ /* 0x000fe200020e0605 */
[----:B------:R-:W-:-:S02]  /*bc70*/  ISETP.LT.AND P5, PT, R6, UR6, !P2 ;  /* 0x0000000606007c0c */ /* 0x000fc4000d7a1270 */
[----:B------:R-:W-:Y:S01]  /*bc80*/  ISETP.LT.AND P2, PT, R8, UR4, !P2 ;  /* 0x0000000408007c0c */ /* 0x000fe2000d741270 */
[----:B------:R-:W-:Y:S01]  /*bc90*/  ULDC UR4, c[0x0][0x228] ;  /* 0x00008a0000047ab9 */ /* 0x000fe20000000800 */
[----:B------:R-:W-:Y:S01]  /*bca0*/  ISETP.LT.AND P4, PT, R6, UR7, !P6 ;  /* 0x0000000706007c0c */ /* 0x000fe2000f781270 */
[----:B------:R-:W-:Y:S01]  /*bcb0*/  IMAD.X R21, R9, 0x1, R2, P3 ;  /* 0x0000000109157824 */ /* 0x000fe200018e0602 */
[----:B------:R-:W-:Y:S02]  /*bcc0*/  IADD3 R4, P3, R0, R4, RZ ;  /* 0x0000000400047210 */ /* 0x000fe40007f7e0ff */
[----:B------:R-:W-:Y:S02]  /*bcd0*/  ISETP.LT.AND P6, PT, R8, UR4, !P6 ;  /* 0x0000000408007c0c */ /* 0x000fe4000f7c1270 */
[----:B------:R-:W-:Y:S01]  /*bce0*/  PRMT R3, R19, 0x7773, RZ ;  /* 0x0000777313037816 */ /* 0x000fe200000000ff */
[----:B------:R-:W-:Y:S01]  /*bcf0*/  IMAD.X R5, R9, 0x1, R5, P3 ;  /* 0x0000000109057824 */ /* 0x000fe200018e0605 */
[C---:B------:R-:W-:Y:S01]  /*bd00*/  PRMT R7, R19.reuse, 0x7772, RZ ;  /* 0x0000777213077816 */ /* 0x040fe200000000ff */
[----:B------:R0:W-:Y:S01]  /*bd10*/  @P5 STG.E.U8 desc[UR14][R10.64], R25 ;  /* 0x000000190a005986 */ /* 0x0001e2000c10110e */
[----:B------:R-:W-:-:S02]  /*bd20*/  PRMT R9, R19, 0x7771, RZ ;  /* 0x0000777113097816 */ /* 0x000fc400000000ff */
[----:B------:R-:W-:Y:S01]  /*bd30*/  PRMT R19, R19, 0x7770, RZ ;  /* 0x0000777013137816 */ /* 0x000fe200000000ff */
[----:B------:R0:W-:Y:S04]  /*bd40*/  @P2 STG.E.U8 desc[UR14][R12.64], R23 ;  /* 0x000000170c002986 */ /* 0x0001e8000c10110e */
[----:B------:R0:W-:Y:S04]  /*bd50*/  @P4 STG.E.U8 desc[UR14][R14.64], R19 ;  /* 0x000000130e004986 */ /* 0x0001e8000c10110e */
[----:B------:R0:W-:Y:S04]  /*bd60*/  @P6 STG.E.U8 desc[UR14][R16.64], R9 ;  /* 0x0000000910006986 */ /* 0x0001e8000c10110e */
[----:B------:R0:W-:Y:S01]  /*bd70*/  @P1 STG.E.U8 desc[UR14][R20.64], R7 ;  /* 0x0000000714001986 */ /* 0x0001e2000c10110e */
[----:B------:R-:W-:Y:S05]  /*bd80*/  @!P0 EXIT ;  /* 0x000000000000894d */ /* 0x000fea0003800000 */
[----:B------:R-:W-:Y:S01]  /*bd90*/  STG.E.U8 desc[UR14][R4.64], R3 ;  /* 0x0000000304007986 */ /* 0x000fe2000c10110e */
[----:B------:R-:W-:Y:S05]  /*bda0*/  EXIT ;  /* 0x000000000000794d */ /* 0x000fea0003800000 */
.L_x_2:
[----:B------:R-:W-:-:S00]  /*bdb0*/  BRA `(.L_x_2) ;  /* 0xfffffffc00fc7947 */ /* 0x000fc0000383ffff */
[----:B------:R-:W-:-:S00]  /*bdc0*/  NOP ;  /* 0x0000000000007918 */ /* 0x000fc00000000000 */
        /* <DEDUP_REMOVED lines=11> */
.L_x_3:


//--------------------- .nv.shared.matmul_kernel  --------------------------
	.section	.nv.shared.matmul_kernel,"aw",@nobits
	.sectionflags	@""
	.align	16
	.zero		1024


//--------------------- .nv.shared.reserved.0     --------------------------
	.section	.nv.shared.reserved.0,"aw",@nobits
	.weak		__nv_reservedSMEM_offset_0_alias
	.size		__nv_reservedSMEM_offset_0_alias, 0, 0
	.other		__nv_reservedSMEM_offset_0_alias,@"STO_CUDA_RESERVED_SHARED STV_DEFAULT"
__nv_reservedSMEM_offset_0_alias:
	.zero		0


//--------------------- .nv.constant0.matmul_kernel --------------------------
	.section	.nv.constant0.matmul_kernel,"a",@progbits
	.sectionflags	@""
	.align	4
.nv.constant0.matmul_kernel:
	.zero		608


//--------------------- SYMBOLS --------------------------

	.type		.nv.reservedSmem.offset0,@object
	.size		.nv.reservedSmem.offset0,0x4
